//
// Generated by NVIDIA NVVM Compiler
//
// Compiler Build ID: CL-36424714
// Cuda compilation tools, release 13.0, V13.0.88
// Based on NVVM 20.0.0
//

.version 9.0
.target sm_100
.address_size 64

	// .globl	_Z25V1_row_wmma_matmul_kernelPfS_S_iii
// _ZZ32V2_row_wmma_matmul_kernel_sharedPfS_S_iiiE8Shared_A has been demoted
// _ZZ32V2_row_wmma_matmul_kernel_sharedPfS_S_iiiE8Shared_B has been demoted
// _ZZ21V5_wmmashareRowMatmulPfS_S_iiiE6shareC has been demoted

.visible .entry _Z25V1_row_wmma_matmul_kernelPfS_S_iii(
	.param .u64 .ptr .align 1 _Z25V1_row_wmma_matmul_kernelPfS_S_iii_param_0,
	.param .u64 .ptr .align 1 _Z25V1_row_wmma_matmul_kernelPfS_S_iii_param_1,
	.param .u64 .ptr .align 1 _Z25V1_row_wmma_matmul_kernelPfS_S_iii_param_2,
	.param .u32 _Z25V1_row_wmma_matmul_kernelPfS_S_iii_param_3,
	.param .u32 _Z25V1_row_wmma_matmul_kernelPfS_S_iii_param_4,
	.param .u32 _Z25V1_row_wmma_matmul_kernelPfS_S_iii_param_5
)
{
	.reg .pred 	%p<6>;
	.reg .b32 	%r<102>;
	.reg .b32 	%f<125>;
	.reg .b64 	%rd<44>;

	ld.param.u64 	%rd5, [_Z25V1_row_wmma_matmul_kernelPfS_S_iii_param_0];
	ld.param.u64 	%rd6, [_Z25V1_row_wmma_matmul_kernelPfS_S_iii_param_1];
	ld.param.u32 	%r31, [_Z25V1_row_wmma_matmul_kernelPfS_S_iii_param_4];
	ld.param.u32 	%r32, [_Z25V1_row_wmma_matmul_kernelPfS_S_iii_param_5];
	mov.u32 	%r33, %tid.x;
	mov.u32 	%r34, %tid.y;
	mov.u32 	%r35, %ntid.x;
	mad.lo.s32 	%r36, %r34, %r35, %r33;
	mov.u32 	%r37, %ctaid.y;
	shl.b32 	%r38, %r37, 6;
	mov.u32 	%r39, %ctaid.x;
	shl.b32 	%r40, %r39, 5;
	shr.u32 	%r41, %r36, 1;
	and.b32  	%r42, %r41, 16;
	or.b32  	%r1, %r42, %r40;
	shr.u32 	%r43, %r36, 2;
	and.b32  	%r44, %r43, 1048560;
	add.s32 	%r2, %r44, %r38;
	setp.lt.s32 	%p1, %r31, 1;
	mov.f32 	%f117, 0f00000000;
	mov.f32 	%f118, %f117;
	mov.f32 	%f119, %f117;
	mov.f32 	%f120, %f117;
	mov.f32 	%f121, %f117;
	mov.f32 	%f122, %f117;
	mov.f32 	%f123, %f117;
	mov.f32 	%f124, %f117;
	@%p1 bra 	$L__BB0_7;
	add.s32 	%r3, %r31, 7;
	shr.u32 	%r4, %r3, 3;
	mul.lo.s32 	%r46, %r1, %r31;
	cvt.s64.s32 	%rd1, %r46;
	and.b32  	%r5, %r4, 3;
	setp.lt.u32 	%p2, %r31, 25;
	mov.b32 	%r99, 0;
	mov.f32 	%f117, 0f00000000;
	@%p2 bra 	$L__BB0_4;
	and.b32  	%r99, %r4, 268435452;
	and.b32  	%r49, %r4, 268435452;
	neg.s32 	%r98, %r49;
	mul.lo.s32 	%r97, %r32, 24;
	shl.b32 	%r96, %r32, 4;
	shl.b32 	%r95, %r32, 3;
	mov.f32 	%f117, 0f00000000;
	mov.b32 	%r93, 0;
	cvt.u64.u32 	%rd13, %r2;
	mov.u32 	%r94, %r93;
	mov.f32 	%f118, %f117;
	mov.f32 	%f119, %f117;
	mov.f32 	%f120, %f117;
	mov.f32 	%f121, %f117;
	mov.f32 	%f122, %f117;
	mov.f32 	%f123, %f117;
	mov.f32 	%f124, %f117;
$L__BB0_3:
	cvt.u64.u32 	%rd8, %r93;
	add.s64 	%rd9, %rd8, %rd1;
	shl.b64 	%rd10, %rd9, 2;
	add.s64 	%rd11, %rd5, %rd10;
	wmma.load.a.sync.aligned.row.m16n16k8.tf32 	{%r50, %r51, %r52, %r53}, [%rd11], %r31;
	cvt.s64.s32 	%rd12, %r94;
	add.s64 	%rd14, %rd12, %rd13;
	shl.b64 	%rd15, %rd14, 2;
	add.s64 	%rd16, %rd6, %rd15;
	wmma.load.b.sync.aligned.row.m16n16k8.tf32 	{%r54, %r55, %r56, %r57}, [%rd16], %r32;
	wmma.mma.sync.aligned.row.row.m16n16k8.f32.tf32.tf32.f32 {%f61, %f62, %f63, %f64, %f65, %f66, %f67, %f68}, {%r50, %r51, %r52, %r53}, {%r54, %r55, %r56, %r57}, {%f124, %f123, %f122, %f121, %f120, %f119, %f118, %f117};
	wmma.load.a.sync.aligned.row.m16n16k8.tf32 	{%r58, %r59, %r60, %r61}, [%rd11+32], %r31;
	cvt.s64.s32 	%rd17, %r95;
	add.s64 	%rd18, %rd17, %rd13;
	shl.b64 	%rd19, %rd18, 2;
	add.s64 	%rd20, %rd6, %rd19;
	wmma.load.b.sync.aligned.row.m16n16k8.tf32 	{%r62, %r63, %r64, %r65}, [%rd20], %r32;
	wmma.mma.sync.aligned.row.row.m16n16k8.f32.tf32.tf32.f32 {%f69, %f70, %f71, %f72, %f73, %f74, %f75, %f76}, {%r58, %r59, %r60, %r61}, {%r62, %r63, %r64, %r65}, {%f61, %f62, %f63, %f64, %f65, %f66, %f67, %f68};
	wmma.load.a.sync.aligned.row.m16n16k8.tf32 	{%r66, %r67, %r68, %r69}, [%rd11+64], %r31;
	cvt.s64.s32 	%rd21, %r96;
	add.s64 	%rd22, %rd21, %rd13;
	shl.b64 	%rd23, %rd22, 2;
	add.s64 	%rd24, %rd6, %rd23;
	wmma.load.b.sync.aligned.row.m16n16k8.tf32 	{%r70, %r71, %r72, %r73}, [%rd24], %r32;
	wmma.mma.sync.aligned.row.row.m16n16k8.f32.tf32.tf32.f32 {%f77, %f78, %f79, %f80, %f81, %f82, %f83, %f84}, {%r66, %r67, %r68, %r69}, {%r70, %r71, %r72, %r73}, {%f69, %f70, %f71, %f72, %f73, %f74, %f75, %f76};
	wmma.load.a.sync.aligned.row.m16n16k8.tf32 	{%r74, %r75, %r76, %r77}, [%rd11+96], %r31;
	cvt.s64.s32 	%rd25, %r97;
	add.s64 	%rd26, %rd25, %rd13;
	shl.b64 	%rd27, %rd26, 2;
	add.s64 	%rd28, %rd6, %rd27;
	wmma.load.b.sync.aligned.row.m16n16k8.tf32 	{%r78, %r79, %r80, %r81}, [%rd28], %r32;
	wmma.mma.sync.aligned.row.row.m16n16k8.f32.tf32.tf32.f32 {%f124, %f123, %f122, %f121, %f120, %f119, %f118, %f117}, {%r74, %r75, %r76, %r77}, {%r78, %r79, %r80, %r81}, {%f77, %f78, %f79, %f80, %f81, %f82, %f83, %f84};
	add.s32 	%r98, %r98, 4;
	shl.b32 	%r82, %r32, 5;
	add.s32 	%r97, %r97, %r82;
	add.s32 	%r96, %r96, %r82;
	add.s32 	%r95, %r95, %r82;
	add.s32 	%r94, %r94, %r82;
	add.s32 	%r93, %r93, 32;
	setp.ne.s32 	%p3, %r98, 0;
	@%p3 bra 	$L__BB0_3;
$L__BB0_4:
	setp.eq.s32 	%p4, %r5, 0;
	@%p4 bra 	$L__BB0_7;
	mul.lo.s32 	%r83, %r99, %r32;
	shl.b32 	%r101, %r83, 3;
	shl.b32 	%r25, %r32, 3;
	mul.wide.u32 	%rd29, %r99, 32;
	shl.b64 	%rd30, %rd1, 2;
	add.s64 	%rd31, %rd29, %rd30;
	add.s64 	%rd43, %rd5, %rd31;
	neg.s32 	%r100, %r5;
	cvt.u64.u32 	%rd33, %r2;
$L__BB0_6:
	.pragma "nounroll";
	wmma.load.a.sync.aligned.row.m16n16k8.tf32 	{%r84, %r85, %r86, %r87}, [%rd43], %r31;
	cvt.s64.s32 	%rd32, %r101;
	add.s64 	%rd34, %rd32, %rd33;
	shl.b64 	%rd35, %rd34, 2;
	add.s64 	%rd36, %rd6, %rd35;
	wmma.load.b.sync.aligned.row.m16n16k8.tf32 	{%r88, %r89, %r90, %r91}, [%rd36], %r32;
	wmma.mma.sync.aligned.row.row.m16n16k8.f32.tf32.tf32.f32 {%f124, %f123, %f122, %f121, %f120, %f119, %f118, %f117}, {%r84, %r85, %r86, %r87}, {%r88, %r89, %r90, %r91}, {%f124, %f123, %f122, %f121, %f120, %f119, %f118, %f117};
	add.s32 	%r101, %r101, %r25;
	add.s64 	%rd43, %rd43, 32;
	add.s32 	%r100, %r100, 1;
	setp.ne.s32 	%p5, %r100, 0;
	@%p5 bra 	$L__BB0_6;
$L__BB0_7:
	ld.param.u64 	%rd42, [_Z25V1_row_wmma_matmul_kernelPfS_S_iii_param_2];
	mul.lo.s32 	%r92, %r32, %r1;
	cvt.s64.s32 	%rd37, %r92;
	cvt.u64.u32 	%rd38, %r2;
	add.s64 	%rd39, %rd37, %rd38;
	shl.b64 	%rd40, %rd39, 2;
	add.s64 	%rd41, %rd42, %rd40;
	wmma.store.d.sync.aligned.row.m16n16k8.f32 	[%rd41], {%f124, %f123, %f122, %f121, %f120, %f119, %f118, %f117}, %r32;
	ret;

}
	// .globl	_Z32V2_row_wmma_matmul_kernel_sharedPfS_S_iii
.visible .entry _Z32V2_row_wmma_matmul_kernel_sharedPfS_S_iii(
	.param .u64 .ptr .align 1 _Z32V2_row_wmma_matmul_kernel_sharedPfS_S_iii_param_0,
	.param .u64 .ptr .align 1 _Z32V2_row_wmma_matmul_kernel_sharedPfS_S_iii_param_1,
	.param .u64 .ptr .align 1 _Z32V2_row_wmma_matmul_kernel_sharedPfS_S_iii_param_2,
	.param .u32 _Z32V2_row_wmma_matmul_kernel_sharedPfS_S_iii_param_3,
	.param .u32 _Z32V2_row_wmma_matmul_kernel_sharedPfS_S_iii_param_4,
	.param .u32 _Z32V2_row_wmma_matmul_kernel_sharedPfS_S_iii_param_5
)
{
	.reg .pred 	%p<5>;
	.reg .b32 	%r<83>;
	.reg .b32 	%f<45>;
	.reg .b64 	%rd<23>;
	// demoted variable
	.shared .align 4 .b8 _ZZ32V2_row_wmma_matmul_kernel_sharedPfS_S_iiiE8Shared_A[4096];
	// demoted variable
	.shared .align 4 .b8 _ZZ32V2_row_wmma_matmul_kernel_sharedPfS_S_iiiE8Shared_B[4096];
	ld.param.u64 	%rd5, [_Z32V2_row_wmma_matmul_kernel_sharedPfS_S_iii_param_0];
	ld.param.u64 	%rd6, [_Z32V2_row_wmma_matmul_kernel_sharedPfS_S_iii_param_1];
	ld.param.u32 	%r24, [_Z32V2_row_wmma_matmul_kernel_sharedPfS_S_iii_param_4];
	mov.u32 	%r26, %tid.x;
	mov.u32 	%r27, %tid.y;
	mov.u32 	%r28, %ntid.x;
	mad.lo.s32 	%r1, %r27, %r28, %r26;
	shr.u32 	%r2, %r1, 5;
	and.b32  	%r29, %r1, 31;
	shr.u32 	%r3, %r29, 4;
	and.b32  	%r4, %r1, 7;
	mov.u32 	%r30, %ctaid.y;
	shl.b32 	%r31, %r30, 6;
	mov.u32 	%r32, %ctaid.x;
	shl.b32 	%r33, %r32, 5;
	shr.u32 	%r34, %r1, 1;
	and.b32  	%r35, %r34, 16;
	or.b32  	%r5, %r35, %r33;
	shr.u32 	%r36, %r1, 2;
	and.b32  	%r37, %r36, 1048560;
	add.s32 	%r6, %r37, %r31;
	setp.lt.s32 	%p1, %r24, 1;
	mov.f32 	%f37, 0f00000000;
	mov.f32 	%f38, %f37;
	mov.f32 	%f39, %f37;
	mov.f32 	%f40, %f37;
	mov.f32 	%f41, %f37;
	mov.f32 	%f42, %f37;
	mov.f32 	%f43, %f37;
	mov.f32 	%f44, %f37;
	@%p1 bra 	$L__BB1_7;
	ld.param.u32 	%r74, [_Z32V2_row_wmma_matmul_kernel_sharedPfS_S_iii_param_4];
	and.b32  	%r39, %r1, 15;
	add.s32 	%r40, %r5, %r39;
	shl.b32 	%r41, %r2, 7;
	shl.b32 	%r42, %r4, 4;
	or.b32  	%r7, %r41, %r42;
	mul.wide.u32 	%rd8, %r41, 4;
	mov.u32 	%r43, _ZZ32V2_row_wmma_matmul_kernel_sharedPfS_S_iiiE8Shared_A;
	cvt.u64.u32 	%rd9, %r43;
	cvta.shared.u64 	%rd10, %rd9;
	add.s64 	%rd1, %rd10, %rd8;
	mov.u32 	%r44, _ZZ32V2_row_wmma_matmul_kernel_sharedPfS_S_iiiE8Shared_B;
	cvt.u64.u32 	%rd11, %r44;
	cvta.shared.u64 	%rd12, %rd11;
	add.s64 	%rd2, %rd12, %rd8;
	or.b32  	%r45, %r3, %r41;
	shl.b32 	%r46, %r45, 2;
	shl.b32 	%r47, %r1, 5;
	and.b32  	%r48, %r47, 480;
	or.b32  	%r49, %r48, %r46;
	add.s32 	%r8, %r43, %r49;
	mad.lo.s32 	%r9, %r40, %r74, %r3;
	cvta.to.global.u64 	%rd3, %rd6;
	cvta.to.global.u64 	%rd4, %rd5;
	mov.b32 	%r78, 0;
	mov.f32 	%f37, 0f00000000;
$L__BB1_2:
	shl.b32 	%r11, %r78, 3;
	add.s32 	%r79, %r9, %r11;
	mov.u32 	%r80, %r8;
	mov.u32 	%r81, %r3;
$L__BB1_3:
	mul.wide.s32 	%rd13, %r79, 4;
	add.s64 	%rd14, %rd4, %rd13;
	ld.global.f32 	%f27, [%rd14];
	st.shared.f32 	[%r80], %f27;
	add.s32 	%r16, %r81, 2;
	add.s32 	%r80, %r80, 8;
	add.s32 	%r79, %r79, 2;
	setp.lt.u32 	%p2, %r81, 6;
	mov.u32 	%r81, %r16;
	@%p2 bra 	$L__BB1_3;
	ld.param.u32 	%r76, [_Z32V2_row_wmma_matmul_kernel_sharedPfS_S_iii_param_5];
	mov.u32 	%r50, %tid.y;
	mov.u32 	%r51, %ntid.x;
	mov.u32 	%r52, %tid.x;
	mad.lo.s32 	%r53, %r50, %r51, %r52;
	and.b32  	%r54, %r53, 31;
	shr.u32 	%r82, %r54, 3;
	add.s32 	%r55, %r11, %r4;
	mad.lo.s32 	%r20, %r55, %r76, %r6;
$L__BB1_5:
	add.s32 	%r56, %r20, %r82;
	mul.wide.s32 	%rd15, %r56, 4;
	add.s64 	%rd16, %rd3, %rd15;
	ld.global.f32 	%f28, [%rd16];
	add.s32 	%r57, %r7, %r82;
	shl.b32 	%r58, %r57, 2;
	mov.u32 	%r59, _ZZ32V2_row_wmma_matmul_kernel_sharedPfS_S_iiiE8Shared_B;
	add.s32 	%r60, %r59, %r58;
	st.shared.f32 	[%r60], %f28;
	add.s32 	%r22, %r82, 4;
	setp.lt.u32 	%p3, %r82, 12;
	mov.u32 	%r82, %r22;
	@%p3 bra 	$L__BB1_5;
	ld.param.u32 	%r75, [_Z32V2_row_wmma_matmul_kernel_sharedPfS_S_iii_param_4];
	bar.sync 	0;
	mov.b32 	%r61, 8;
	wmma.load.a.sync.aligned.row.m16n16k8.tf32 	{%r62, %r63, %r64, %r65}, [%rd1], %r61;
	mov.b32 	%r66, 16;
	wmma.load.b.sync.aligned.row.m16n16k8.tf32 	{%r67, %r68, %r69, %r70}, [%rd2], %r66;
	wmma.mma.sync.aligned.row.row.m16n16k8.f32.tf32.tf32.f32 {%f44, %f43, %f42, %f41, %f40, %f39, %f38, %f37}, {%r62, %r63, %r64, %r65}, {%r67, %r68, %r69, %r70}, {%f44, %f43, %f42, %f41, %f40, %f39, %f38, %f37};
	add.s32 	%r78, %r78, 1;
	add.s32 	%r71, %r75, 7;
	shr.u32 	%r72, %r71, 3;
	setp.ne.s32 	%p4, %r78, %r72;
	@%p4 bra 	$L__BB1_2;
$L__BB1_7:
	ld.param.u32 	%r77, [_Z32V2_row_wmma_matmul_kernel_sharedPfS_S_iii_param_5];
	ld.param.u64 	%rd22, [_Z32V2_row_wmma_matmul_kernel_sharedPfS_S_iii_param_2];
	mul.lo.s32 	%r73, %r77, %r5;
	cvt.s64.s32 	%rd17, %r73;
	cvt.u64.u32 	%rd18, %r6;
	add.s64 	%rd19, %rd17, %rd18;
	shl.b64 	%rd20, %rd19, 2;
	add.s64 	%rd21, %rd22, %rd20;
	wmma.store.d.sync.aligned.row.m16n16k8.f32 	[%rd21], {%f44, %f43, %f42, %f41, %f40, %f39, %f38, %f37}, %r77;
	ret;

}
	// .globl	_Z17V3_row_wmma_kerV2PfS_S_iii
.visible .entry _Z17V3_row_wmma_kerV2PfS_S_iii(
	.param .u64 .ptr .align 1 _Z17V3_row_wmma_kerV2PfS_S_iii_param_0,
	.param .u64 .ptr .align 1 _Z17V3_row_wmma_kerV2PfS_S_iii_param_1,
	.param .u64 .ptr .align 1 _Z17V3_row_wmma_kerV2PfS_S_iii_param_2,
	.param .u32 _Z17V3_row_wmma_kerV2PfS_S_iii_param_3,
	.param .u32 _Z17V3_row_wmma_kerV2PfS_S_iii_param_4,
	.param .u32 _Z17V3_row_wmma_kerV2PfS_S_iii_param_5
)
{
	.reg .pred 	%p<6>;
	.reg .b32 	%r<110>;
	.reg .b32 	%f<125>;
	.reg .b64 	%rd<41>;

	ld.param.u64 	%rd1, [_Z17V3_row_wmma_kerV2PfS_S_iii_param_0];
	ld.param.u64 	%rd2, [_Z17V3_row_wmma_kerV2PfS_S_iii_param_1];
	ld.param.u32 	%r38, [_Z17V3_row_wmma_kerV2PfS_S_iii_param_4];
	ld.param.u32 	%r39, [_Z17V3_row_wmma_kerV2PfS_S_iii_param_5];
	mov.u32 	%r40, %tid.x;
	mov.u32 	%r41, %tid.y;
	mov.u32 	%r42, %ntid.x;
	mad.lo.s32 	%r43, %r41, %r42, %r40;
	mov.u32 	%r44, %ctaid.y;
	shl.b32 	%r45, %r44, 6;
	mov.u32 	%r46, %ctaid.x;
	shl.b32 	%r47, %r46, 5;
	shr.u32 	%r48, %r43, 2;
	and.b32  	%r49, %r48, 1048560;
	add.s32 	%r1, %r49, %r45;
	shr.u32 	%r50, %r43, 1;
	and.b32  	%r51, %r50, 16;
	or.b32  	%r2, %r51, %r47;
	setp.lt.s32 	%p1, %r38, 1;
	mov.f32 	%f117, 0f00000000;
	mov.f32 	%f118, %f117;
	mov.f32 	%f119, %f117;
	mov.f32 	%f120, %f117;
	mov.f32 	%f121, %f117;
	mov.f32 	%f122, %f117;
	mov.f32 	%f123, %f117;
	mov.f32 	%f124, %f117;
	@%p1 bra 	$L__BB2_7;
	add.s32 	%r3, %r38, 7;
	shr.u32 	%r4, %r3, 3;
	mul.lo.s32 	%r5, %r38, %r1;
	and.b32  	%r6, %r4, 3;
	setp.lt.u32 	%p2, %r38, 25;
	mov.b32 	%r106, 0;
	mov.f32 	%f117, 0f00000000;
	@%p2 bra 	$L__BB2_4;
	and.b32  	%r106, %r4, 268435452;
	and.b32  	%r55, %r4, 268435452;
	neg.s32 	%r105, %r55;
	mul.lo.s32 	%r102, %r39, 24;
	shl.b32 	%r10, %r39, 5;
	shl.b32 	%r101, %r39, 4;
	shl.b32 	%r100, %r39, 3;
	mov.f32 	%f117, 0f00000000;
	mov.b32 	%r99, 0;
	cvt.s64.s32 	%rd7, %r2;
	cvt.u64.u32 	%rd11, %r5;
	mov.u32 	%r103, %r5;
	mov.u32 	%r104, %r99;
	mov.f32 	%f118, %f117;
	mov.f32 	%f119, %f117;
	mov.f32 	%f120, %f117;
	mov.f32 	%f121, %f117;
	mov.f32 	%f122, %f117;
	mov.f32 	%f123, %f117;
	mov.f32 	%f124, %f117;
$L__BB2_3:
	mul.wide.u32 	%rd4, %r103, 4;
	add.s64 	%rd5, %rd1, %rd4;
	wmma.load.a.sync.aligned.row.m16n16k8.tf32 	{%r56, %r57, %r58, %r59}, [%rd5], %r38;
	cvt.s64.s32 	%rd6, %r99;
	add.s64 	%rd8, %rd6, %rd7;
	shl.b64 	%rd9, %rd8, 2;
	add.s64 	%rd10, %rd2, %rd9;
	wmma.load.b.sync.aligned.row.m16n16k8.tf32 	{%r60, %r61, %r62, %r63}, [%rd10], %r39;
	wmma.mma.sync.aligned.row.row.m16n16k8.f32.tf32.tf32.f32 {%f61, %f62, %f63, %f64, %f65, %f66, %f67, %f68}, {%r56, %r57, %r58, %r59}, {%r60, %r61, %r62, %r63}, {%f124, %f123, %f122, %f121, %f120, %f119, %f118, %f117};
	cvt.u64.u32 	%rd12, %r104;
	add.s64 	%rd13, %rd12, %rd11;
	shl.b64 	%rd14, %rd13, 2;
	add.s64 	%rd15, %rd1, %rd14;
	wmma.load.a.sync.aligned.row.m16n16k8.tf32 	{%r64, %r65, %r66, %r67}, [%rd15+32], %r38;
	cvt.s64.s32 	%rd16, %r100;
	add.s64 	%rd17, %rd16, %rd7;
	shl.b64 	%rd18, %rd17, 2;
	add.s64 	%rd19, %rd2, %rd18;
	wmma.load.b.sync.aligned.row.m16n16k8.tf32 	{%r68, %r69, %r70, %r71}, [%rd19], %r39;
	wmma.mma.sync.aligned.row.row.m16n16k8.f32.tf32.tf32.f32 {%f69, %f70, %f71, %f72, %f73, %f74, %f75, %f76}, {%r64, %r65, %r66, %r67}, {%r68, %r69, %r70, %r71}, {%f61, %f62, %f63, %f64, %f65, %f66, %f67, %f68};
	wmma.load.a.sync.aligned.row.m16n16k8.tf32 	{%r72, %r73, %r74, %r75}, [%rd15+64], %r38;
	cvt.s64.s32 	%rd20, %r101;
	add.s64 	%rd21, %rd20, %rd7;
	shl.b64 	%rd22, %rd21, 2;
	add.s64 	%rd23, %rd2, %rd22;
	wmma.load.b.sync.aligned.row.m16n16k8.tf32 	{%r76, %r77, %r78, %r79}, [%rd23], %r39;
	wmma.mma.sync.aligned.row.row.m16n16k8.f32.tf32.tf32.f32 {%f77, %f78, %f79, %f80, %f81, %f82, %f83, %f84}, {%r72, %r73, %r74, %r75}, {%r76, %r77, %r78, %r79}, {%f69, %f70, %f71, %f72, %f73, %f74, %f75, %f76};
	wmma.load.a.sync.aligned.row.m16n16k8.tf32 	{%r80, %r81, %r82, %r83}, [%rd15+96], %r38;
	cvt.s64.s32 	%rd24, %r102;
	add.s64 	%rd25, %rd24, %rd7;
	shl.b64 	%rd26, %rd25, 2;
	add.s64 	%rd27, %rd2, %rd26;
	wmma.load.b.sync.aligned.row.m16n16k8.tf32 	{%r84, %r85, %r86, %r87}, [%rd27], %r39;
	wmma.mma.sync.aligned.row.row.m16n16k8.f32.tf32.tf32.f32 {%f124, %f123, %f122, %f121, %f120, %f119, %f118, %f117}, {%r80, %r81, %r82, %r83}, {%r84, %r85, %r86, %r87}, {%f77, %f78, %f79, %f80, %f81, %f82, %f83, %f84};
	add.s32 	%r105, %r105, 4;
	add.s32 	%r104, %r104, 32;
	add.s32 	%r103, %r103, 32;
	add.s32 	%r102, %r102, %r10;
	add.s32 	%r101, %r101, %r10;
	add.s32 	%r100, %r100, %r10;
	add.s32 	%r99, %r99, %r10;
	setp.ne.s32 	%p3, %r105, 0;
	@%p3 bra 	$L__BB2_3;
$L__BB2_4:
	setp.eq.s32 	%p4, %r6, 0;
	@%p4 bra 	$L__BB2_7;
	mul.lo.s32 	%r88, %r106, %r39;
	shl.b32 	%r109, %r88, 3;
	shl.b32 	%r29, %r39, 3;
	shl.b32 	%r89, %r106, 3;
	add.s32 	%r108, %r5, %r89;
	neg.s32 	%r107, %r6;
	cvt.s64.s32 	%rd31, %r2;
$L__BB2_6:
	.pragma "nounroll";
	mul.wide.u32 	%rd28, %r108, 4;
	add.s64 	%rd29, %rd1, %rd28;
	wmma.load.a.sync.aligned.row.m16n16k8.tf32 	{%r90, %r91, %r92, %r93}, [%rd29], %r38;
	cvt.s64.s32 	%rd30, %r109;
	add.s64 	%rd32, %rd30, %rd31;
	shl.b64 	%rd33, %rd32, 2;
	add.s64 	%rd34, %rd2, %rd33;
	wmma.load.b.sync.aligned.row.m16n16k8.tf32 	{%r94, %r95, %r96, %r97}, [%rd34], %r39;
	wmma.mma.sync.aligned.row.row.m16n16k8.f32.tf32.tf32.f32 {%f124, %f123, %f122, %f121, %f120, %f119, %f118, %f117}, {%r90, %r91, %r92, %r93}, {%r94, %r95, %r96, %r97}, {%f124, %f123, %f122, %f121, %f120, %f119, %f118, %f117};
	add.s32 	%r109, %r109, %r29;
	add.s32 	%r108, %r108, 8;
	add.s32 	%r107, %r107, 1;
	setp.ne.s32 	%p5, %r107, 0;
	@%p5 bra 	$L__BB2_6;
$L__BB2_7:
	ld.param.u64 	%rd40, [_Z17V3_row_wmma_kerV2PfS_S_iii_param_2];
	mul.lo.s32 	%r98, %r39, %r1;
	cvt.s64.s32 	%rd35, %r98;
	cvt.s64.s32 	%rd36, %r2;
	add.s64 	%rd37, %rd35, %rd36;
	shl.b64 	%rd38, %rd37, 2;
	add.s64 	%rd39, %rd40, %rd38;
	wmma.store.d.sync.aligned.row.m16n16k8.f32 	[%rd39], {%f124, %f123, %f122, %f121, %f120, %f119, %f118, %f117}, %r39;
	ret;

}
	// .globl	_Z16V4_wmmaRowMatmulPfS_S_iii
.visible .entry _Z16V4_wmmaRowMatmulPfS_S_iii(
	.param .u64 .ptr .align 1 _Z16V4_wmmaRowMatmulPfS_S_iii_param_0,
	.param .u64 .ptr .align 1 _Z16V4_wmmaRowMatmulPfS_S_iii_param_1,
	.param .u64 .ptr .align 1 _Z16V4_wmmaRowMatmulPfS_S_iii_param_2,
	.param .u32 _Z16V4_wmmaRowMatmulPfS_S_iii_param_3,
	.param .u32 _Z16V4_wmmaRowMatmulPfS_S_iii_param_4,
	.param .u32 _Z16V4_wmmaRowMatmulPfS_S_iii_param_5
)
{
	.reg .pred 	%p<6>;
	.reg .b32 	%r<110>;
	.reg .b32 	%f<125>;
	.reg .b64 	%rd<41>;

	ld.param.u64 	%rd1, [_Z16V4_wmmaRowMatmulPfS_S_iii_param_0];
	ld.param.u64 	%rd2, [_Z16V4_wmmaRowMatmulPfS_S_iii_param_1];
	ld.param.u32 	%r38, [_Z16V4_wmmaRowMatmulPfS_S_iii_param_4];
	ld.param.u32 	%r39, [_Z16V4_wmmaRowMatmulPfS_S_iii_param_5];
	mov.u32 	%r40, %tid.x;
	mov.u32 	%r41, %tid.y;
	mov.u32 	%r42, %ntid.x;
	mad.lo.s32 	%r43, %r41, %r42, %r40;
	mov.u32 	%r44, %ctaid.y;
	shl.b32 	%r45, %r44, 6;
	mov.u32 	%r46, %ctaid.x;
	shl.b32 	%r47, %r46, 5;
	shr.u32 	%r48, %r43, 1;
	and.b32  	%r49, %r48, 16;
	or.b32  	%r1, %r49, %r47;
	shr.u32 	%r50, %r43, 2;
	and.b32  	%r51, %r50, 1048560;
	add.s32 	%r2, %r51, %r45;
	setp.lt.s32 	%p1, %r38, 1;
	mov.f32 	%f117, 0f00000000;
	mov.f32 	%f118, %f117;
	mov.f32 	%f119, %f117;
	mov.f32 	%f120, %f117;
	mov.f32 	%f121, %f117;
	mov.f32 	%f122, %f117;
	mov.f32 	%f123, %f117;
	mov.f32 	%f124, %f117;
	@%p1 bra 	$L__BB3_7;
	add.s32 	%r3, %r38, 7;
	shr.u32 	%r4, %r3, 3;
	mul.lo.s32 	%r5, %r38, %r2;
	and.b32  	%r6, %r4, 3;
	setp.lt.u32 	%p2, %r38, 25;
	mov.b32 	%r106, 0;
	mov.f32 	%f117, 0f00000000;
	@%p2 bra 	$L__BB3_4;
	and.b32  	%r106, %r4, 268435452;
	and.b32  	%r55, %r4, 268435452;
	neg.s32 	%r105, %r55;
	mul.lo.s32 	%r102, %r39, 24;
	shl.b32 	%r10, %r39, 5;
	shl.b32 	%r101, %r39, 4;
	shl.b32 	%r100, %r39, 3;
	mov.f32 	%f117, 0f00000000;
	mov.b32 	%r99, 0;
	cvt.s64.s32 	%rd7, %r1;
	cvt.u64.u32 	%rd11, %r5;
	mov.u32 	%r103, %r5;
	mov.u32 	%r104, %r99;
	mov.f32 	%f118, %f117;
	mov.f32 	%f119, %f117;
	mov.f32 	%f120, %f117;
	mov.f32 	%f121, %f117;
	mov.f32 	%f122, %f117;
	mov.f32 	%f123, %f117;
	mov.f32 	%f124, %f117;
$L__BB3_3:
	mul.wide.u32 	%rd4, %r103, 4;
	add.s64 	%rd5, %rd1, %rd4;
	wmma.load.a.sync.aligned.row.m16n16k8.tf32 	{%r56, %r57, %r58, %r59}, [%rd5], %r38;
	cvt.s64.s32 	%rd6, %r99;
	add.s64 	%rd8, %rd6, %rd7;
	shl.b64 	%rd9, %rd8, 2;
	add.s64 	%rd10, %rd2, %rd9;
	wmma.load.b.sync.aligned.row.m16n16k8.tf32 	{%r60, %r61, %r62, %r63}, [%rd10], %r39;
	wmma.mma.sync.aligned.row.row.m16n16k8.f32.tf32.tf32.f32 {%f61, %f62, %f63, %f64, %f65, %f66, %f67, %f68}, {%r56, %r57, %r58, %r59}, {%r60, %r61, %r62, %r63}, {%f124, %f123, %f122, %f121, %f120, %f119, %f118, %f117};
	cvt.u64.u32 	%rd12, %r104;
	add.s64 	%rd13, %rd12, %rd11;
	shl.b64 	%rd14, %rd13, 2;
	add.s64 	%rd15, %rd1, %rd14;
	wmma.load.a.sync.aligned.row.m16n16k8.tf32 	{%r64, %r65, %r66, %r67}, [%rd15+32], %r38;
	cvt.s64.s32 	%rd16, %r100;
	add.s64 	%rd17, %rd16, %rd7;
	shl.b64 	%rd18, %rd17, 2;
	add.s64 	%rd19, %rd2, %rd18;
	wmma.load.b.sync.aligned.row.m16n16k8.tf32 	{%r68, %r69, %r70, %r71}, [%rd19], %r39;
	wmma.mma.sync.aligned.row.row.m16n16k8.f32.tf32.tf32.f32 {%f69, %f70, %f71, %f72, %f73, %f74, %f75, %f76}, {%r64, %r65, %r66, %r67}, {%r68, %r69, %r70, %r71}, {%f61, %f62, %f63, %f64, %f65, %f66, %f67, %f68};
	wmma.load.a.sync.aligned.row.m16n16k8.tf32 	{%r72, %r73, %r74, %r75}, [%rd15+64], %r38;
	cvt.s64.s32 	%rd20, %r101;
	add.s64 	%rd21, %rd20, %rd7;
	shl.b64 	%rd22, %rd21, 2;
	add.s64 	%rd23, %rd2, %rd22;
	wmma.load.b.sync.aligned.row.m16n16k8.tf32 	{%r76, %r77, %r78, %r79}, [%rd23], %r39;
	wmma.mma.sync.aligned.row.row.m16n16k8.f32.tf32.tf32.f32 {%f77, %f78, %f79, %f80, %f81, %f82, %f83, %f84}, {%r72, %r73, %r74, %r75}, {%r76, %r77, %r78, %r79}, {%f69, %f70, %f71, %f72, %f73, %f74, %f75, %f76};
	wmma.load.a.sync.aligned.row.m16n16k8.tf32 	{%r80, %r81, %r82, %r83}, [%rd15+96], %r38;
	cvt.s64.s32 	%rd24, %r102;
	add.s64 	%rd25, %rd24, %rd7;
	shl.b64 	%rd26, %rd25, 2;
	add.s64 	%rd27, %rd2, %rd26;
	wmma.load.b.sync.aligned.row.m16n16k8.tf32 	{%r84, %r85, %r86, %r87}, [%rd27], %r39;
	wmma.mma.sync.aligned.row.row.m16n16k8.f32.tf32.tf32.f32 {%f124, %f123, %f122, %f121, %f120, %f119, %f118, %f117}, {%r80, %r81, %r82, %r83}, {%r84, %r85, %r86, %r87}, {%f77, %f78, %f79, %f80, %f81, %f82, %f83, %f84};
	add.s32 	%r105, %r105, 4;
	add.s32 	%r104, %r104, 32;
	add.s32 	%r103, %r103, 32;
	add.s32 	%r102, %r102, %r10;
	add.s32 	%r101, %r101, %r10;
	add.s32 	%r100, %r100, %r10;
	add.s32 	%r99, %r99, %r10;
	setp.ne.s32 	%p3, %r105, 0;
	@%p3 bra 	$L__BB3_3;
$L__BB3_4:
	setp.eq.s32 	%p4, %r6, 0;
	@%p4 bra 	$L__BB3_7;
	mul.lo.s32 	%r88, %r106, %r39;
	shl.b32 	%r109, %r88, 3;
	shl.b32 	%r29, %r39, 3;
	shl.b32 	%r89, %r106, 3;
	add.s32 	%r108, %r5, %r89;
	neg.s32 	%r107, %r6;
	cvt.s64.s32 	%rd31, %r1;
$L__BB3_6:
	.pragma "nounroll";
	mul.wide.u32 	%rd28, %r108, 4;
	add.s64 	%rd29, %rd1, %rd28;
	wmma.load.a.sync.aligned.row.m16n16k8.tf32 	{%r90, %r91, %r92, %r93}, [%rd29], %r38;
	cvt.s64.s32 	%rd30, %r109;
	add.s64 	%rd32, %rd30, %rd31;
	shl.b64 	%rd33, %rd32, 2;
	add.s64 	%rd34, %rd2, %rd33;
	wmma.load.b.sync.aligned.row.m16n16k8.tf32 	{%r94, %r95, %r96, %r97}, [%rd34], %r39;
	wmma.mma.sync.aligned.row.row.m16n16k8.f32.tf32.tf32.f32 {%f124, %f123, %f122, %f121, %f120, %f119, %f118, %f117}, {%r90, %r91, %r92, %r93}, {%r94, %r95, %r96, %r97}, {%f124, %f123, %f122, %f121, %f120, %f119, %f118, %f117};
	add.s32 	%r109, %r109, %r29;
	add.s32 	%r108, %r108, 8;
	add.s32 	%r107, %r107, 1;
	setp.ne.s32 	%p5, %r107, 0;
	@%p5 bra 	$L__BB3_6;
$L__BB3_7:
	ld.param.u64 	%rd40, [_Z16V4_wmmaRowMatmulPfS_S_iii_param_2];
	mul.lo.s32 	%r98, %r39, %r2;
	cvt.s64.s32 	%rd35, %r98;
	cvt.s64.s32 	%rd36, %r1;
	add.s64 	%rd37, %rd35, %rd36;
	shl.b64 	%rd38, %rd37, 2;
	add.s64 	%rd39, %rd40, %rd38;
	wmma.store.d.sync.aligned.row.m16n16k8.f32 	[%rd39], {%f124, %f123, %f122, %f121, %f120, %f119, %f118, %f117}, %r39;
	ret;

}
	// .globl	_Z21V5_wmmashareRowMatmulPfS_S_iii
.visible .entry _Z21V5_wmmashareRowMatmulPfS_S_iii(
	.param .u64 .ptr .align 1 _Z21V5_wmmashareRowMatmulPfS_S_iii_param_0,
	.param .u64 .ptr .align 1 _Z21V5_wmmashareRowMatmulPfS_S_iii_param_1,
	.param .u64 .ptr .align 1 _Z21V5_wmmashareRowMatmulPfS_S_iii_param_2,
	.param .u32 _Z21V5_wmmashareRowMatmulPfS_S_iii_param_3,
	.param .u32 _Z21V5_wmmashareRowMatmulPfS_S_iii_param_4,
	.param .u32 _Z21V5_wmmashareRowMatmulPfS_S_iii_param_5
)
{
	.reg .pred 	%p<6>;
	.reg .b32 	%r<114>;
	.reg .b32 	%f<133>;
	.reg .b64 	%rd<45>;
	// demoted variable
	.shared .align 4 .b8 _ZZ21V5_wmmashareRowMatmulPfS_S_iiiE6shareC[8192];
	ld.param.u64 	%rd1, [_Z21V5_wmmashareRowMatmulPfS_S_iii_param_0];
	ld.param.u64 	%rd2, [_Z21V5_wmmashareRowMatmulPfS_S_iii_param_1];
	ld.param.u32 	%r39, [_Z21V5_wmmashareRowMatmulPfS_S_iii_param_4];
	ld.param.u32 	%r40, [_Z21V5_wmmashareRowMatmulPfS_S_iii_param_5];
	mov.u32 	%r41, %tid.x;
	mov.u32 	%r42, %tid.y;
	mov.u32 	%r43, %ntid.x;
	mad.lo.s32 	%r44, %r42, %r43, %r41;
	shr.u32 	%r1, %r44, 6;
	mov.u32 	%r45, %ctaid.y;
	shl.b32 	%r46, %r45, 6;
	mov.u32 	%r47, %ctaid.x;
	shl.b32 	%r48, %r47, 5;
	shr.u32 	%r49, %r44, 1;
	and.b32  	%r2, %r49, 16;
	or.b32  	%r3, %r2, %r48;
	shl.b32 	%r50, %r1, 4;
	add.s32 	%r4, %r50, %r46;
	setp.lt.s32 	%p1, %r39, 1;
	mov.f32 	%f125, 0f00000000;
	mov.f32 	%f126, %f125;
	mov.f32 	%f127, %f125;
	mov.f32 	%f128, %f125;
	mov.f32 	%f129, %f125;
	mov.f32 	%f130, %f125;
	mov.f32 	%f131, %f125;
	mov.f32 	%f132, %f125;
	@%p1 bra 	$L__BB4_7;
	add.s32 	%r5, %r39, 7;
	shr.u32 	%r6, %r5, 3;
	mul.lo.s32 	%r7, %r39, %r4;
	and.b32  	%r8, %r6, 3;
	setp.lt.u32 	%p2, %r39, 25;
	mov.b32 	%r110, 0;
	mov.f32 	%f125, 0f00000000;
	@%p2 bra 	$L__BB4_4;
	and.b32  	%r110, %r6, 268435452;
	and.b32  	%r54, %r6, 268435452;
	neg.s32 	%r109, %r54;
	mul.lo.s32 	%r106, %r40, 24;
	shl.b32 	%r105, %r40, 4;
	shl.b32 	%r104, %r40, 3;
	mov.f32 	%f125, 0f00000000;
	mov.b32 	%r103, 0;
	cvt.s64.s32 	%rd7, %r3;
	cvt.u64.u32 	%rd11, %r7;
	mov.u32 	%r107, %r7;
	mov.u32 	%r108, %r103;
	mov.f32 	%f126, %f125;
	mov.f32 	%f127, %f125;
	mov.f32 	%f128, %f125;
	mov.f32 	%f129, %f125;
	mov.f32 	%f130, %f125;
	mov.f32 	%f131, %f125;
	mov.f32 	%f132, %f125;
$L__BB4_3:
	mul.wide.u32 	%rd4, %r107, 4;
	add.s64 	%rd5, %rd1, %rd4;
	wmma.load.a.sync.aligned.row.m16n16k8.tf32 	{%r55, %r56, %r57, %r58}, [%rd5], %r39;
	cvt.s64.s32 	%rd6, %r103;
	add.s64 	%rd8, %rd6, %rd7;
	shl.b64 	%rd9, %rd8, 2;
	add.s64 	%rd10, %rd2, %rd9;
	wmma.load.b.sync.aligned.row.m16n16k8.tf32 	{%r59, %r60, %r61, %r62}, [%rd10], %r40;
	wmma.mma.sync.aligned.row.row.m16n16k8.f32.tf32.tf32.f32 {%f61, %f62, %f63, %f64, %f65, %f66, %f67, %f68}, {%r55, %r56, %r57, %r58}, {%r59, %r60, %r61, %r62}, {%f132, %f131, %f130, %f129, %f128, %f127, %f126, %f125};
	cvt.u64.u32 	%rd12, %r108;
	add.s64 	%rd13, %rd12, %rd11;
	shl.b64 	%rd14, %rd13, 2;
	add.s64 	%rd15, %rd1, %rd14;
	wmma.load.a.sync.aligned.row.m16n16k8.tf32 	{%r63, %r64, %r65, %r66}, [%rd15+32], %r39;
	cvt.s64.s32 	%rd16, %r104;
	add.s64 	%rd17, %rd16, %rd7;
	shl.b64 	%rd18, %rd17, 2;
	add.s64 	%rd19, %rd2, %rd18;
	wmma.load.b.sync.aligned.row.m16n16k8.tf32 	{%r67, %r68, %r69, %r70}, [%rd19], %r40;
	wmma.mma.sync.aligned.row.row.m16n16k8.f32.tf32.tf32.f32 {%f69, %f70, %f71, %f72, %f73, %f74, %f75, %f76}, {%r63, %r64, %r65, %r66}, {%r67, %r68, %r69, %r70}, {%f61, %f62, %f63, %f64, %f65, %f66, %f67, %f68};
	wmma.load.a.sync.aligned.row.m16n16k8.tf32 	{%r71, %r72, %r73, %r74}, [%rd15+64], %r39;
	cvt.s64.s32 	%rd20, %r105;
	add.s64 	%rd21, %rd20, %rd7;
	shl.b64 	%rd22, %rd21, 2;
	add.s64 	%rd23, %rd2, %rd22;
	wmma.load.b.sync.aligned.row.m16n16k8.tf32 	{%r75, %r76, %r77, %r78}, [%rd23], %r40;
	wmma.mma.sync.aligned.row.row.m16n16k8.f32.tf32.tf32.f32 {%f77, %f78, %f79, %f80, %f81, %f82, %f83, %f84}, {%r71, %r72, %r73, %r74}, {%r75, %r76, %r77, %r78}, {%f69, %f70, %f71, %f72, %f73, %f74, %f75, %f76};
	wmma.load.a.sync.aligned.row.m16n16k8.tf32 	{%r79, %r80, %r81, %r82}, [%rd15+96], %r39;
	cvt.s64.s32 	%rd24, %r106;
	add.s64 	%rd25, %rd24, %rd7;
	shl.b64 	%rd26, %rd25, 2;
	add.s64 	%rd27, %rd2, %rd26;
	wmma.load.b.sync.aligned.row.m16n16k8.tf32 	{%r83, %r84, %r85, %r86}, [%rd27], %r40;
	wmma.mma.sync.aligned.row.row.m16n16k8.f32.tf32.tf32.f32 {%f132, %f131, %f130, %f129, %f128, %f127, %f126, %f125}, {%r79, %r80, %r81, %r82}, {%r83, %r84, %r85, %r86}, {%f77, %f78, %f79, %f80, %f81, %f82, %f83, %f84};
	add.s32 	%r109, %r109, 4;
	add.s32 	%r108, %r108, 32;
	add.s32 	%r107, %r107, 32;
	shl.b32 	%r87, %r40, 5;
	add.s32 	%r106, %r106, %r87;
	add.s32 	%r105, %r105, %r87;
	add.s32 	%r104, %r104, %r87;
	add.s32 	%r103, %r103, %r87;
	setp.ne.s32 	%p3, %r109, 0;
	@%p3 bra 	$L__BB4_3;
$L__BB4_4:
	setp.eq.s32 	%p4, %r8, 0;
	@%p4 bra 	$L__BB4_7;
	mul.lo.s32 	%r88, %r110, %r40;
	shl.b32 	%r113, %r88, 3;
	shl.b32 	%r30, %r40, 3;
	shl.b32 	%r89, %r110, 3;
	add.s32 	%r112, %r7, %r89;
	neg.s32 	%r111, %r8;
	cvt.s64.s32 	%rd31, %r3;
$L__BB4_6:
	.pragma "nounroll";
	mul.wide.u32 	%rd28, %r112, 4;
	add.s64 	%rd29, %rd1, %rd28;
	wmma.load.a.sync.aligned.row.m16n16k8.tf32 	{%r90, %r91, %r92, %r93}, [%rd29], %r39;
	cvt.s64.s32 	%rd30, %r113;
	add.s64 	%rd32, %rd30, %rd31;
	shl.b64 	%rd33, %rd32, 2;
	add.s64 	%rd34, %rd2, %rd33;
	wmma.load.b.sync.aligned.row.m16n16k8.tf32 	{%r94, %r95, %r96, %r97}, [%rd34], %r40;
	wmma.mma.sync.aligned.row.row.m16n16k8.f32.tf32.tf32.f32 {%f132, %f131, %f130, %f129, %f128, %f127, %f126, %f125}, {%r90, %r91, %r92, %r93}, {%r94, %r95, %r96, %r97}, {%f132, %f131, %f130, %f129, %f128, %f127, %f126, %f125};
	add.s32 	%r113, %r113, %r30;
	add.s32 	%r112, %r112, 8;
	add.s32 	%r111, %r111, 1;
	setp.ne.s32 	%p5, %r111, 0;
	@%p5 bra 	$L__BB4_6;
$L__BB4_7:
	ld.param.u64 	%rd44, [_Z21V5_wmmashareRowMatmulPfS_S_iii_param_2];
	shl.b32 	%r98, %r1, 9;
	or.b32  	%r99, %r98, %r2;
	mul.wide.u32 	%rd35, %r99, 4;
	mov.u32 	%r100, _ZZ21V5_wmmashareRowMatmulPfS_S_iiiE6shareC;
	cvt.u64.u32 	%rd36, %r100;
	cvta.shared.u64 	%rd37, %rd36;
	add.s64 	%rd38, %rd37, %rd35;
	mov.b32 	%r101, 32;
	wmma.store.d.sync.aligned.row.m16n16k8.f32 	[%rd38], {%f132, %f131, %f130, %f129, %f128, %f127, %f126, %f125}, %r101;
	wmma.load.c.sync.aligned.row.m16n16k8.f32 	{%f85, %f86, %f87, %f88, %f89, %f90, %f91, %f92}, [%rd38], %r101;
	mul.lo.s32 	%r102, %r40, %r4;
	cvt.s64.s32 	%rd39, %r102;
	cvt.s64.s32 	%rd40, %r3;
	add.s64 	%rd41, %rd39, %rd40;
	shl.b64 	%rd42, %rd41, 2;
	add.s64 	%rd43, %rd44, %rd42;
	wmma.store.d.sync.aligned.row.m16n16k8.f32 	[%rd43], {%f85, %f86, %f87, %f88, %f89, %f90, %f91, %f92}, %r40;
	ret;

}


// ===== COMPILED SASS (sm_100) =====

	.target	sm_100

	.elftype	@"ET_EXEC"


//--------------------- .note.nv.tkinfo           --------------------------
	.section	.note.nv.tkinfo,"",@"SHT_NOTE"
	.sectionflags	@"SHF_NOTE_NV_TKINFO"
	.tkinfo
        /*0018*/ 	.word	0x00000002
        /*0030*/ 	.string	""
        /*0030*/ 	.string	"ptxas"
        /*0030*/ 	.string	"Cuda compilation tools, release 13.0, V13.0.88"
        /*0030*/ 	.string	"Build cuda_13.0.r13.0/compiler.36424714_0"
        /*0030*/ 	.string	"-arch sm_100 -m 64 "



//--------------------- .note.nv.cuinfo           --------------------------
	.section	.note.nv.cuinfo,"",@"SHT_NOTE"
	.sectionflags	@"SHF_NOTE_NV_CUINFO"
        /*0018*/ 	.short	0x0002
        /*001a*/ 	.short	0x0064
        /*001c*/ 	.short	0x0082
	.zero		2


//--------------------- .nv.info                  --------------------------
	.section	.nv.info,"",@"SHT_CUDA_INFO"
	.align	4


	//----- nvinfo : EIATTR_REGCOUNT
	.align		4
        /*0000*/ 	.byte	0x04, 0x2f
        /*0002*/ 	.short	(.L_1 - .L_0)
	.align		4
.L_0:
        /*0004*/ 	.word	index@(_Z25V1_row_wmma_matmul_kernelPfS_S_iii)
        /*0008*/ 	.word	0x00000028


	//----- nvinfo : EIATTR_FRAME_SIZE
	.align		4
.L_1:
        /*000c*/ 	.byte	0x04, 0x11
        /*000e*/ 	.short	(.L_3 - .L_2)
	.align		4
.L_2:
        /*0010*/ 	.word	index@(_Z25V1_row_wmma_matmul_kernelPfS_S_iii)
        /*0014*/ 	.word	0x00000000


	//----- nvinfo : EIATTR_REGCOUNT
	.align		4
.L_3:
        /*0018*/ 	.byte	0x04, 0x2f
        /*001a*/ 	.short	(.L_5 - .L_4)
	.align		4
.L_4:
        /*001c*/ 	.word	index@(_Z32V2_row_wmma_matmul_kernel_sharedPfS_S_iii)
        /*0020*/ 	.word	0x00000020


	//----- nvinfo : EIATTR_FRAME_SIZE
	.align		4
.L_5:
        /*0024*/ 	.byte	0x04, 0x11
        /*0026*/ 	.short	(.L_7 - .L_6)
	.align		4
.L_6:
        /*0028*/ 	.word	index@(_Z32V2_row_wmma_matmul_kernel_sharedPfS_S_iii)
        /*002c*/ 	.word	0x00000000


	//----- nvinfo : EIATTR_REGCOUNT
	.align		4
.L_7:
        /*0030*/ 	.byte	0x04, 0x2f
        /*0032*/ 	.short	(.L_9 - .L_8)
	.align		4
.L_8:
        /*0034*/ 	.word	index@(_Z17V3_row_wmma_kerV2PfS_S_iii)
        /*0038*/ 	.word	0x0000002a


	//----- nvinfo : EIATTR_FRAME_SIZE
	.align		4
.L_9:
        /*003c*/ 	.byte	0x04, 0x11
        /*003e*/ 	.short	(.L_11 - .L_10)
	.align		4
.L_10:
        /*0040*/ 	.word	index@(_Z17V3_row_wmma_kerV2PfS_S_iii)
        /*0044*/ 	.word	0x00000000


	//----- nvinfo : EIATTR_REGCOUNT
	.align		4
.L_11:
        /*0048*/ 	.byte	0x04, 0x2f
        /*004a*/ 	.short	(.L_13 - .L_12)
	.align		4
.L_12:
        /*004c*/ 	.word	index@(_Z16V4_wmmaRowMatmulPfS_S_iii)
        /*0050*/ 	.word	0x0000002a


	//----- nvinfo : EIATTR_FRAME_SIZE
	.align		4
.L_13:
        /*0054*/ 	.byte	0x04, 0x11
        /*0056*/ 	.short	(.L_15 - .L_14)
	.align		4
.L_14:
        /*0058*/ 	.word	index@(_Z16V4_wmmaRowMatmulPfS_S_iii)
        /*005c*/ 	.word	0x00000000


	//----- nvinfo : EIATTR_REGCOUNT
	.align		4
.L_15:
        /*0060*/ 	.byte	0x04, 0x2f
        /*0062*/ 	.short	(.L_17 - .L_16)
	.align		4
.L_16:
        /*0064*/ 	.word	index@(_Z21V5_wmmashareRowMatmulPfS_S_iii)
        /*0068*/ 	.word	0x00000028


	//----- nvinfo : EIATTR_FRAME_SIZE
	.align		4
.L_17:
        /*006c*/ 	.byte	0x04, 0x11
        /*006e*/ 	.short	(.L_19 - .L_18)
	.align		4
.L_18:
        /*0070*/ 	.word	index@(_Z21V5_wmmashareRowMatmulPfS_S_iii)
        /*0074*/ 	.word	0x00000000


	//----- nvinfo : EIATTR_MIN_STACK_SIZE
	.align		4
.L_19:
        /*0078*/ 	.byte	0x04, 0x12
        /*007a*/ 	.short	(.L_21 - .L_20)
	.align		4
.L_20:
        /*007c*/ 	.word	index@(_Z21V5_wmmashareRowMatmulPfS_S_iii)
        /*0080*/ 	.word	0x00000000


	//----- nvinfo : EIATTR_MIN_STACK_SIZE
	.align		4
.L_21:
        /*0084*/ 	.byte	0x04, 0x12
        /*0086*/ 	.short	(.L_23 - .L_22)
	.align		4
.L_22:
        /*0088*/ 	.word	index@(_Z16V4_wmmaRowMatmulPfS_S_iii)
        /*008c*/ 	.word	0x00000000


	//----- nvinfo : EIATTR_MIN_STACK_SIZE
	.align		4
.L_23:
        /*0090*/ 	.byte	0x04, 0x12
        /*0092*/ 	.short	(.L_25 - .L_24)
	.align		4
.L_24:
        /*0094*/ 	.word	index@(_Z17V3_row_wmma_kerV2PfS_S_iii)
        /*0098*/ 	.word	0x00000000


	//----- nvinfo : EIATTR_MIN_STACK_SIZE
	.align		4
.L_25:
        /*009c*/ 	.byte	0x04, 0x12
        /*009e*/ 	.short	(.L_27 - .L_26)
	.align		4
.L_26:
        /*00a0*/ 	.word	index@(_Z32V2_row_wmma_matmul_kernel_sharedPfS_S_iii)
        /*00a4*/ 	.word	0x00000000


	//----- nvinfo : EIATTR_MIN_STACK_SIZE
	.align		4
.L_27:
        /*00a8*/ 	.byte	0x04, 0x12
        /*00aa*/ 	.short	(.L_29 - .L_28)
	.align		4
.L_28:
        /*00ac*/ 	.word	index@(_Z25V1_row_wmma_matmul_kernelPfS_S_iii)
        /*00b0*/ 	.word	0x00000000
.L_29:


//--------------------- .nv.compat                --------------------------
	.section	.nv.compat,"",@"SHT_CUDA_COMPAT_INFO"
	.align	4
        /*0000*/ 	.byte	0x02, 0x09, 0x00, 0x00, 0x02, 0x02, 0x01, 0x00, 0x02, 0x05, 0x05, 0x00, 0x03, 0x07, 0x01, 0x01
        /*0010*/ 	.byte	0x02, 0x03, 0x00, 0x00, 0x02, 0x06, 0x01, 0x00, 0x04, 0x0b, 0x08, 0x00, 0x09, 0x00, 0x00, 0x00
        /*0020*/ 	.byte	0x00, 0x00, 0x00, 0x00


//--------------------- .nv.info._Z21V5_wmmashareRowMatmulPfS_S_iii --------------------------
	.section	.nv.info._Z21V5_wmmashareRowMatmulPfS_S_iii,"",@"SHT_CUDA_INFO"
	.sectionflags	@""
	.align	4


	//----- nvinfo : EIATTR_CUDA_API_VERSION
	.align		4
        /*0000*/ 	.byte	0x04, 0x37
        /*0002*/ 	.short	(.L_31 - .L_30)
.L_30:
        /*0004*/ 	.word	0x00000082


	//----- nvinfo : EIATTR_KPARAM_INFO
	.align		4
.L_31:
        /*0008*/ 	.byte	0x04, 0x17
        /*000a*/ 	.short	(.L_33 - .L_32)
.L_32:
        /*000c*/ 	.word	0x00000000
        /*0010*/ 	.short	0x0005
        /*0012*/ 	.short	0x0020
        /*0014*/ 	.byte	0x00, 0xf0, 0x11, 0x00


	//----- nvinfo : EIATTR_KPARAM_INFO
	.align		4
.L_33:
        /*0018*/ 	.byte	0x04, 0x17
        /*001a*/ 	.short	(.L_35 - .L_34)
.L_34:
        /*001c*/ 	.word	0x00000000
        /*0020*/ 	.short	0x0004
        /*0022*/ 	.short	0x001c
        /*0024*/ 	.byte	0x00, 0xf0, 0x11, 0x00


	//----- nvinfo : EIATTR_KPARAM_INFO
	.align		4
.L_35:
        /*0028*/ 	.byte	0x04, 0x17
        /*002a*/ 	.short	(.L_37 - .L_36)
.L_36:
        /*002c*/ 	.word	0x00000000
        /*0030*/ 	.short	0x0003
        /*0032*/ 	.short	0x0018
        /*0034*/ 	.byte	0x00, 0xf0, 0x11, 0x00


	//----- nvinfo : EIATTR_KPARAM_INFO
	.align		4
.L_37:
        /*0038*/ 	.byte	0x04, 0x17
        /*003a*/ 	.short	(.L_39 - .L_38)
.L_38:
        /*003c*/ 	.word	0x00000000
        /*0040*/ 	.short	0x0002
        /*0042*/ 	.short	0x0010
        /*0044*/ 	.byte	0x00, 0xf5, 0x21, 0x00


	//----- nvinfo : EIATTR_KPARAM_INFO
	.align		4
.L_39:
        /*0048*/ 	.byte	0x04, 0x17
        /*004a*/ 	.short	(.L_41 - .L_40)
.L_40:
        /*004c*/ 	.word	0x00000000
        /*0050*/ 	.short	0x0001
        /*0052*/ 	.short	0x0008
        /*0054*/ 	.byte	0x00, 0xf5, 0x21, 0x00


	//----- nvinfo : EIATTR_KPARAM_INFO
	.align		4
.L_41:
        /*0058*/ 	.byte	0x04, 0x17
        /*005a*/ 	.short	(.L_43 - .L_42)
.L_42:
        /*005c*/ 	.word	0x00000000
        /*0060*/ 	.short	0x0000
        /*0062*/ 	.short	0x0000
        /*0064*/ 	.byte	0x00, 0xf5, 0x21, 0x00


	//----- nvinfo : EIATTR_SPARSE_MMA_MASK
	.align		4
.L_43:
        /*0068*/ 	.byte	0x03, 0x50
        /*006a*/ 	.short	0x0000


	//----- nvinfo : EIATTR_WMMA_USED
	.align		4
        /*006c*/ 	.byte	0x01, 0x2b
	.zero		2


	//----- nvinfo : EIATTR_MAXREG_COUNT
	.align		4
        /*0070*/ 	.byte	0x03, 0x1b
        /*0072*/ 	.short	0x00ff


	//----- nvinfo : EIATTR_MERCURY_ISA_VERSION
	.align		4
        /*0074*/ 	.byte	0x03, 0x5f
        /*0076*/ 	.short	0x0101


	//----- nvinfo : EIATTR_VRC_CTA_INIT_COUNT
	.align		4
        /*0078*/ 	.byte	0x02, 0x4a
	.zero		1
	.zero		1


	//----- nvinfo : EIATTR_EXIT_INSTR_OFFSETS
	.align		4
        /*007c*/ 	.byte	0x04, 0x1c
        /*007e*/ 	.short	(.L_45 - .L_44)


	//   ....[0]....
.L_44:
        /*0080*/ 	.word	0x00001140


	//----- nvinfo : EIATTR_CBANK_PARAM_SIZE
	.align		4
.L_45:
        /*0084*/ 	.byte	0x03, 0x19
        /*0086*/ 	.short	0x0024


	//----- nvinfo : EIATTR_PARAM_CBANK
	.align		4
        /*0088*/ 	.byte	0x04, 0x0a
        /*008a*/ 	.short	(.L_47 - .L_46)
	.align		4
.L_46:
        /*008c*/ 	.word	index@(.nv.constant0._Z21V5_wmmashareRowMatmulPfS_S_iii)
        /*0090*/ 	.short	0x0380
        /*0092*/ 	.short	0x0024


	//----- nvinfo : EIATTR_SW_WAR
	.align		4
.L_47:
        /*0094*/ 	.byte	0x04, 0x36
        /*0096*/ 	.short	(.L_49 - .L_48)
.L_48:
        /*0098*/ 	.word	0x00000008
.L_49:


//--------------------- .nv.info._Z16V4_wmmaRowMatmulPfS_S_iii --------------------------
	.section	.nv.info._Z16V4_wmmaRowMatmulPfS_S_iii,"",@"SHT_CUDA_INFO"
	.sectionflags	@""
	.align	4


	//----- nvinfo : EIATTR_CUDA_API_VERSION
	.align		4
        /*0000*/ 	.byte	0x04, 0x37
        /*0002*/ 	.short	(.L_51 - .L_50)
.L_50:
        /*0004*/ 	.word	0x00000082


	//----- nvinfo : EIATTR_KPARAM_INFO
	.align		4
.L_51:
        /*0008*/ 	.byte	0x04, 0x17
        /*000a*/ 	.short	(.L_53 - .L_52)
.L_52:
        /*000c*/ 	.word	0x00000000
        /*0010*/ 	.short	0x0005
        /*0012*/ 	.short	0x0020
        /*0014*/ 	.byte	0x00, 0xf0, 0x11, 0x00


	//----- nvinfo : EIATTR_KPARAM_INFO
	.align		4
.L_53:
        /*0018*/ 	.byte	0x04, 0x17
        /*001a*/ 	.short	(.L_55 - .L_54)
.L_54:
        /*001c*/ 	.word	0x00000000
        /*0020*/ 	.short	0x0004
        /*0022*/ 	.short	0x001c
        /*0024*/ 	.byte	0x00, 0xf0, 0x11, 0x00


	//----- nvinfo : EIATTR_KPARAM_INFO
	.align		4
.L_55:
        /*0028*/ 	.byte	0x04, 0x17
        /*002a*/ 	.short	(.L_57 - .L_56)
.L_56:
        /*002c*/ 	.word	0x00000000
        /*0030*/ 	.short	0x0003
        /*0032*/ 	.short	0x0018
        /*0034*/ 	.byte	0x00, 0xf0, 0x11, 0x00


	//----- nvinfo : EIATTR_KPARAM_INFO
	.align		4
.L_57:
        /*0038*/ 	.byte	0x04, 0x17
        /*003a*/ 	.short	(.L_59 - .L_58)
.L_58:
        /*003c*/ 	.word	0x00000000
        /*0040*/ 	.short	0x0002
        /*0042*/ 	.short	0x0010
        /*0044*/ 	.byte	0x00, 0xf5, 0x21, 0x00


	//----- nvinfo : EIATTR_KPARAM_INFO
	.align		4
.L_59:
        /*0048*/ 	.byte	0x04, 0x17
        /*004a*/ 	.short	(.L_61 - .L_60)
.L_60:
        /*004c*/ 	.word	0x00000000
        /*0050*/ 	.short	0x0001
        /*0052*/ 	.short	0x0008
        /*0054*/ 	.byte	0x00, 0xf5, 0x21, 0x00


	//----- nvinfo : EIATTR_KPARAM_INFO
	.align		4
.L_61:
        /*0058*/ 	.byte	0x04, 0x17
        /*005a*/ 	.short	(.L_63 - .L_62)
.L_62:
        /*005c*/ 	.word	0x00000000
        /*0060*/ 	.short	0x0000
        /*0062*/ 	.short	0x0000
        /*0064*/ 	.byte	0x00, 0xf5, 0x21, 0x00


	//----- nvinfo : EIATTR_SPARSE_MMA_MASK
	.align		4
.L_63:
        /*0068*/ 	.byte	0x03, 0x50
        /*006a*/ 	.short	0x0000


	//----- nvinfo : EIATTR_WMMA_USED
	.align		4
        /*006c*/ 	.byte	0x01, 0x2b
	.zero		2


	//----- nvinfo : EIATTR_MAXREG_COUNT
	.align		4
        /*0070*/ 	.byte	0x03, 0x1b
        /*0072*/ 	.short	0x00ff


	//----- nvinfo : EIATTR_MERCURY_ISA_VERSION
	.align		4
        /*0074*/ 	.byte	0x03, 0x5f
        /*0076*/ 	.short	0x0101


	//----- nvinfo : EIATTR_VRC_CTA_INIT_COUNT
	.align		4
        /*0078*/ 	.byte	0x02, 0x4a
	.zero		1
	.zero		1


	//----- nvinfo : EIATTR_EXIT_INSTR_OFFSETS
	.align		4
        /*007c*/ 	.byte	0x04, 0x1c
        /*007e*/ 	.short	(.L_65 - .L_64)


	//   ....[0]....
.L_64:
        /*0080*/ 	.word	0x00001010


	//----- nvinfo : EIATTR_CBANK_PARAM_SIZE
	.align		4
.L_65:
        /*0084*/ 	.byte	0x03, 0x19
        /*0086*/ 	.short	0x0024


	//----- nvinfo : EIATTR_PARAM_CBANK
	.align		4
        /*0088*/ 	.byte	0x04, 0x0a
        /*008a*/ 	.short	(.L_67 - .L_66)
	.align		4
.L_66:
        /*008c*/ 	.word	index@(.nv.constant0._Z16V4_wmmaRowMatmulPfS_S_iii)
        /*0090*/ 	.short	0x0380
        /*0092*/ 	.short	0x0024


	//----- nvinfo : EIATTR_SW_WAR
	.align		4
.L_67:
        /*0094*/ 	.byte	0x04, 0x36
        /*0096*/ 	.short	(.L_69 - .L_68)
.L_68:
        /*0098*/ 	.word	0x00000008
.L_69:


//--------------------- .nv.info._Z17V3_row_wmma_kerV2PfS_S_iii --------------------------
	.section	.nv.info._Z17V3_row_wmma_kerV2PfS_S_iii,"",@"SHT_CUDA_INFO"
	.sectionflags	@""
	.align	4


	//----- nvinfo : EIATTR_CUDA_API_VERSION
	.align		4
        /*0000*/ 	.byte	0x04, 0x37
        /*0002*/ 	.short	(.L_71 - .L_70)
.L_70:
        /*0004*/ 	.word	0x00000082


	//----- nvinfo : EIATTR_KPARAM_INFO
	.align		4
.L_71:
        /*0008*/ 	.byte	0x04, 0x17
        /*000a*/ 	.short	(.L_73 - .L_72)
.L_72:
        /*000c*/ 	.word	0x00000000
        /*0010*/ 	.short	0x0005
        /*0012*/ 	.short	0x0020
        /*0014*/ 	.byte	0x00, 0xf0, 0x11, 0x00


	//----- nvinfo : EIATTR_KPARAM_INFO
	.align		4
.L_73:
        /*0018*/ 	.byte	0x04, 0x17
        /*001a*/ 	.short	(.L_75 - .L_74)
.L_74:
        /*001c*/ 	.word	0x00000000
        /*0020*/ 	.short	0x0004
        /*0022*/ 	.short	0x001c
        /*0024*/ 	.byte	0x00, 0xf0, 0x11, 0x00


	//----- nvinfo : EIATTR_KPARAM_INFO
	.align		4
.L_75:
        /*0028*/ 	.byte	0x04, 0x17
        /*002a*/ 	.short	(.L_77 - .L_76)
.L_76:
        /*002c*/ 	.word	0x00000000
        /*0030*/ 	.short	0x0003
        /*0032*/ 	.short	0x0018
        /*0034*/ 	.byte	0x00, 0xf0, 0x11, 0x00


	//----- nvinfo : EIATTR_KPARAM_INFO
	.align		4
.L_77:
        /*0038*/ 	.byte	0x04, 0x17
        /*003a*/ 	.short	(.L_79 - .L_78)
.L_78:
        /*003c*/ 	.word	0x00000000
        /*0040*/ 	.short	0x0002
        /*0042*/ 	.short	0x0010
        /*0044*/ 	.byte	0x00, 0xf5, 0x21, 0x00


	//----- nvinfo : EIATTR_KPARAM_INFO
	.align		4
.L_79:
        /*0048*/ 	.byte	0x04, 0x17
        /*004a*/ 	.short	(.L_81 - .L_80)
.L_80:
        /*004c*/ 	.word	0x00000000
        /*0050*/ 	.short	0x0001
        /*0052*/ 	.short	0x0008
        /*0054*/ 	.byte	0x00, 0xf5, 0x21, 0x00


	//----- nvinfo : EIATTR_KPARAM_INFO
	.align		4
.L_81:
        /*0058*/ 	.byte	0x04, 0x17
        /*005a*/ 	.short	(.L_83 - .L_82)
.L_82:
        /*005c*/ 	.word	0x00000000
        /*0060*/ 	.short	0x0000
        /*0062*/ 	.short	0x0000
        /*0064*/ 	.byte	0x00, 0xf5, 0x21, 0x00


	//----- nvinfo : EIATTR_SPARSE_MMA_MASK
	.align		4
.L_83:
        /*0068*/ 	.byte	0x03, 0x50
        /*006a*/ 	.short	0x0000


	//----- nvinfo : EIATTR_WMMA_USED
	.align		4
        /*006c*/ 	.byte	0x01, 0x2b
	.zero		2


	//----- nvinfo : EIATTR_MAXREG_COUNT
	.align		4
        /*0070*/ 	.byte	0x03, 0x1b
        /*0072*/ 	.short	0x00ff


	//----- nvinfo : EIATTR_MERCURY_ISA_VERSION
	.align		4
        /*0074*/ 	.byte	0x03, 0x5f
        /*0076*/ 	.short	0x0101


	//----- nvinfo : EIATTR_VRC_CTA_INIT_COUNT
	.align		4
        /*0078*/ 	.byte	0x02, 0x4a
	.zero		1
	.zero		1


	//----- nvinfo : EIATTR_EXIT_INSTR_OFFSETS
	.align		4
        /*007c*/ 	.byte	0x04, 0x1c
        /*007e*/ 	.short	(.L_85 - .L_84)


	//   ....[0]....
.L_84:
        /*0080*/ 	.word	0x00001010


	//----- nvinfo : EIATTR_CBANK_PARAM_SIZE
	.align		4
.L_85:
        /*0084*/ 	.byte	0x03, 0x19
        /*0086*/ 	.short	0x0024


	//----- nvinfo : EIATTR_PARAM_CBANK
	.align		4
        /*0088*/ 	.byte	0x04, 0x0a
        /*008a*/ 	.short	(.L_87 - .L_86)
	.align		4
.L_86:
        /*008c*/ 	.word	index@(.nv.constant0._Z17V3_row_wmma_kerV2PfS_S_iii)
        /*0090*/ 	.short	0x0380
        /*0092*/ 	.short	0x0024


	//----- nvinfo : EIATTR_SW_WAR
	.align		4
.L_87:
        /*0094*/ 	.byte	0x04, 0x36
        /*0096*/ 	.short	(.L_89 - .L_88)
.L_88:
        /*0098*/ 	.word	0x00000008
.L_89:


//--------------------- .nv.info._Z32V2_row_wmma_matmul_kernel_sharedPfS_S_iii --------------------------
	.section	.nv.info._Z32V2_row_wmma_matmul_kernel_sharedPfS_S_iii,"",@"SHT_CUDA_INFO"
	.sectionflags	@""
	.align	4


	//----- nvinfo : EIATTR_CUDA_API_VERSION
	.align		4
        /*0000*/ 	.byte	0x04, 0x37
        /*0002*/ 	.short	(.L_91 - .L_90)
.L_90:
        /*0004*/ 	.word	0x00000082


	//----- nvinfo : EIATTR_KPARAM_INFO
	.align		4
.L_91:
        /*0008*/ 	.byte	0x04, 0x17
        /*000a*/ 	.short	(.L_93 - .L_92)
.L_92:
        /*000c*/ 	.word	0x00000000
        /*0010*/ 	.short	0x0005
        /*0012*/ 	.short	0x0020
        /*0014*/ 	.byte	0x00, 0xf0, 0x11, 0x00


	//----- nvinfo : EIATTR_KPARAM_INFO
	.align		4
.L_93:
        /*0018*/ 	.byte	0x04, 0x17
        /*001a*/ 	.short	(.L_95 - .L_94)
.L_94:
        /*001c*/ 	.word	0x00000000
        /*0020*/ 	.short	0x0004
        /*0022*/ 	.short	0x001c
        /*0024*/ 	.byte	0x00, 0xf0, 0x11, 0x00


	//----- nvinfo : EIATTR_KPARAM_INFO
	.align		4
.L_95:
        /*0028*/ 	.byte	0x04, 0x17
        /*002a*/ 	.short	(.L_97 - .L_96)
.L_96:
        /*002c*/ 	.word	0x00000000
        /*0030*/ 	.short	0x0003
        /*0032*/ 	.short	0x0018
        /*0034*/ 	.byte	0x00, 0xf0, 0x11, 0x00


	//----- nvinfo : EIATTR_KPARAM_INFO
	.align		4
.L_97:
        /*0038*/ 	.byte	0x04, 0x17
        /*003a*/ 	.short	(.L_99 - .L_98)
.L_98:
        /*003c*/ 	.word	0x00000000
        /*0040*/ 	.short	0x0002
        /*0042*/ 	.short	0x0010
        /*0044*/ 	.byte	0x00, 0xf5, 0x21, 0x00


	//----- nvinfo : EIATTR_KPARAM_INFO
	.align		4
.L_99:
        /*0048*/ 	.byte	0x04, 0x17
        /*004a*/ 	.short	(.L_101 - .L_100)
.L_100:
        /*004c*/ 	.word	0x00000000
        /*0050*/ 	.short	0x0001
        /*0052*/ 	.short	0x0008
        /*0054*/ 	.byte	0x00, 0xf5, 0x21, 0x00


	//----- nvinfo : EIATTR_KPARAM_INFO
	.align		4
.L_101:
        /*0058*/ 	.byte	0x04, 0x17
        /*005a*/ 	.short	(.L_103 - .L_102)
.L_102:
        /*005c*/ 	.word	0x00000000
        /*0060*/ 	.short	0x0000
        /*0062*/ 	.short	0x0000
        /*0064*/ 	.byte	0x00, 0xf5, 0x21, 0x00


	//----- nvinfo : EIATTR_SPARSE_MMA_MASK
	.align		4
.L_103:
        /*0068*/ 	.byte	0x03, 0x50
        /*006a*/ 	.short	0x0000


	//----- nvinfo : EIATTR_WMMA_USED
	.align		4
        /*006c*/ 	.byte	0x01, 0x2b
	.zero		2


	//----- nvinfo : EIATTR_MAXREG_COUNT
	.align		4
        /*0070*/ 	.byte	0x03, 0x1b
        /*0072*/ 	.short	0x00ff


	//----- nvinfo : EIATTR_NUM_BARRIERS
	.align		4
        /*0074*/ 	.byte	0x02, 0x4c
        /*0076*/ 	.byte	0x01
	.zero		1


	//----- nvinfo : EIATTR_MERCURY_ISA_VERSION
	.align		4
        /*0078*/ 	.byte	0x03, 0x5f
        /*007a*/ 	.short	0x0101


	//----- nvinfo : EIATTR_VRC_CTA_INIT_COUNT
	.align		4
        /*007c*/ 	.byte	0x02, 0x4a
	.zero		1
	.zero		1


	//----- nvinfo : EIATTR_EXIT_INSTR_OFFSETS
	.align		4
        /*0080*/ 	.byte	0x04, 0x1c
        /*0082*/ 	.short	(.L_105 - .L_104)


	//   ....[0]....
.L_104:
        /*0084*/ 	.word	0x00000930


	//----- nvinfo : EIATTR_CRS_STACK_SIZE
	.align		4
.L_105:
        /*0088*/ 	.byte	0x04, 0x1e
        /*008a*/ 	.short	(.L_107 - .L_106)
.L_106:
        /*008c*/ 	.word	0x00000000


	//----- nvinfo : EIATTR_CBANK_PARAM_SIZE
	.align		4
.L_107:
        /*0090*/ 	.byte	0x03, 0x19
        /*0092*/ 	.short	0x0024


	//----- nvinfo : EIATTR_PARAM_CBANK
	.align		4
        /*0094*/ 	.byte	0x04, 0x0a
        /*0096*/ 	.short	(.L_109 - .L_108)
	.align		4
.L_108:
        /*0098*/ 	.word	index@(.nv.constant0._Z32V2_row_wmma_matmul_kernel_sharedPfS_S_iii)
        /*009c*/ 	.short	0x0380
        /*009e*/ 	.short	0x0024


	//----- nvinfo : EIATTR_SW_WAR
	.align		4
.L_109:
        /*00a0*/ 	.byte	0x04, 0x36
        /*00a2*/ 	.short	(.L_111 - .L_110)
.L_110:
        /*00a4*/ 	.word	0x00000008
.L_111:


//--------------------- .nv.info._Z25V1_row_wmma_matmul_kernelPfS_S_iii --------------------------
	.section	.nv.info._Z25V1_row_wmma_matmul_kernelPfS_S_iii,"",@"SHT_CUDA_INFO"
	.sectionflags	@""
	.align	4


	//----- nvinfo : EIATTR_CUDA_API_VERSION
	.align		4
        /*0000*/ 	.byte	0x04, 0x37
        /*0002*/ 	.short	(.L_113 - .L_112)
.L_112:
        /*0004*/ 	.word	0x00000082


	//----- nvinfo : EIATTR_KPARAM_INFO
	.align		4
.L_113:
        /*0008*/ 	.byte	0x04, 0x17
        /*000a*/ 	.short	(.L_115 - .L_114)
.L_114:
        /*000c*/ 	.word	0x00000000
        /*0010*/ 	.short	0x0005
        /*0012*/ 	.short	0x0020
        /*0014*/ 	.byte	0x00, 0xf0, 0x11, 0x00


	//----- nvinfo : EIATTR_KPARAM_INFO
	.align		4
.L_115:
        /*0018*/ 	.byte	0x04, 0x17
        /*001a*/ 	.short	(.L_117 - .L_116)
.L_116:
        /*001c*/ 	.word	0x00000000
        /*0020*/ 	.short	0x0004
        /*0022*/ 	.short	0x001c
        /*0024*/ 	.byte	0x00, 0xf0, 0x11, 0x00


	//----- nvinfo : EIATTR_KPARAM_INFO
	.align		4
.L_117:
        /*0028*/ 	.byte	0x04, 0x17
        /*002a*/ 	.short	(.L_119 - .L_118)
.L_118:
        /*002c*/ 	.word	0x00000000
        /*0030*/ 	.short	0x0003
        /*0032*/ 	.short	0x0018
        /*0034*/ 	.byte	0x00, 0xf0, 0x11, 0x00


	//----- nvinfo : EIATTR_KPARAM_INFO
	.align		4
.L_119:
        /*0038*/ 	.byte	0x04, 0x17
        /*003a*/ 	.short	(.L_121 - .L_120)
.L_120:
        /*003c*/ 	.word	0x00000000
        /*0040*/ 	.short	0x0002
        /*0042*/ 	.short	0x0010
        /*0044*/ 	.byte	0x00, 0xf5, 0x21, 0x00


	//----- nvinfo : EIATTR_KPARAM_INFO
	.align		4
.L_121:
        /*0048*/ 	.byte	0x04, 0x17
        /*004a*/ 	.short	(.L_123 - .L_122)
.L_122:
        /*004c*/ 	.word	0x00000000
        /*0050*/ 	.short	0x0001
        /*0052*/ 	.short	0x0008
        /*0054*/ 	.byte	0x00, 0xf5, 0x21, 0x00


	//----- nvinfo : EIATTR_KPARAM_INFO
	.align		4
.L_123:
        /*0058*/ 	.byte	0x04, 0x17
        /*005a*/ 	.short	(.L_125 - .L_124)
.L_124:
        /*005c*/ 	.word	0x00000000
        /*0060*/ 	.short	0x0000
        /*0062*/ 	.short	0x0000
        /*0064*/ 	.byte	0x00, 0xf5, 0x21, 0x00


	//----- nvinfo : EIATTR_SPARSE_MMA_MASK
	.align		4
.L_125:
        /*0068*/ 	.byte	0x03, 0x50
        /*006a*/ 	.short	0x0000


	//----- nvinfo : EIATTR_WMMA_USED
	.align		4
        /*006c*/ 	.byte	0x01, 0x2b
	.zero		2


	//----- nvinfo : EIATTR_MAXREG_COUNT
	.align		4
        /*0070*/ 	.byte	0x03, 0x1b
        /*0072*/ 	.short	0x00ff


	//----- nvinfo : EIATTR_MERCURY_ISA_VERSION
	.align		4
        /*0074*/ 	.byte	0x03, 0x5f
        /*0076*/ 	.short	0x0101


	//----- nvinfo : EIATTR_VRC_CTA_INIT_COUNT
	.align		4
        /*0078*/ 	.byte	0x02, 0x4a
	.zero		1
	.zero		1


	//----- nvinfo : EIATTR_EXIT_INSTR_OFFSETS
	.align		4
        /*007c*/ 	.byte	0x04, 0x1c
        /*007e*/ 	.short	(.L_127 - .L_126)


	//   ....[0]....
.L_126:
        /*0080*/ 	.word	0x00001010


	//----- nvinfo : EIATTR_CBANK_PARAM_SIZE
	.align		4
.L_127:
        /*0084*/ 	.byte	0x03, 0x19
        /*0086*/ 	.short	0x0024


	//----- nvinfo : EIATTR_PARAM_CBANK
	.align		4
        /*0088*/ 	.byte	0x04, 0x0a
        /*008a*/ 	.short	(.L_129 - .L_128)
	.align		4
.L_128:
        /*008c*/ 	.word	index@(.nv.constant0._Z25V1_row_wmma_matmul_kernelPfS_S_iii)
        /*0090*/ 	.short	0x0380
        /*0092*/ 	.short	0x0024


	//----- nvinfo : EIATTR_SW_WAR
	.align		4
.L_129:
        /*0094*/ 	.byte	0x04, 0x36
        /*0096*/ 	.short	(.L_131 - .L_130)
.L_130:
        /*0098*/ 	.word	0x00000008
.L_131:


//--------------------- .nv.callgraph             --------------------------
	.section	.nv.callgraph,"",@"SHT_CUDA_CALLGRAPH"
	.align	4
	.sectionentsize	8
	.align		4
        /*0000*/ 	.word	0x00000000
	.align		4
        /*0004*/ 	.word	0xffffffff
	.align		4
        /*0008*/ 	.word	0x00000000
	.align		4
        /*000c*/ 	.word	0xfffffffe
	.align		4
        /*0010*/ 	.word	0x00000000
	.align		4
        /*0014*/ 	.word	0xfffffffd
	.align		4
        /*0018*/ 	.word	0x00000000
	.align		4
        /*001c*/ 	.word	0xfffffffc


//--------------------- .text._Z21V5_wmmashareRowMatmulPfS_S_iii --------------------------
	.section	.text._Z21V5_wmmashareRowMatmulPfS_S_iii,"ax",@progbits
	.align	128
        .global         _Z21V5_wmmashareRowMatmulPfS_S_iii
        .type           _Z21V5_wmmashareRowMatmulPfS_S_iii,@function
        .size           _Z21V5_wmmashareRowMatmulPfS_S_iii,(.L_x_27 - _Z21V5_wmmashareRowMatmulPfS_S_iii)
        .other          _Z21V5_wmmashareRowMatmulPfS_S_iii,@"STO_CUDA_ENTRY STV_DEFAULT"
_Z21V5_wmmashareRowMatmulPfS_S_iii:
.text._Z21V5_wmmashareRowMatmulPfS_S_iii:
[----:B------:R-:W-:Y:S01]  /*0000*/  LDC R1, c[0x0][0x37c] ;  /* 0x0000df00ff017b82 */ /* 0x000fe20000000800 */
[----:B------:R-:W0:Y:S01]  /*0010*/  S2R R0, SR_TID.X ;  /* 0x0000000000007919 */ /* 0x000e220000002100 */
[----:B------:R-:W0:Y:S01]  /*0020*/  LDCU UR4, c[0x0][0x360] ;  /* 0x00006c00ff0477ac */ /* 0x000e220008000800 */
[----:B------:R-:W-:Y:S02]  /*0030*/  CS2R R14, SRZ ;  /* 0x00000000000e7805 */ /* 0x000fe4000001ff00 */
[----:B------:R-:W-:Y:S01]  /*0040*/  CS2R R12, SRZ ;  /* 0x00000000000c7805 */ /* 0x000fe2000001ff00 */
[----:B------:R-:W0:Y:S01]  /*0050*/  S2R R3, SR_TID.Y ;  /* 0x0000000000037919 */ /* 0x000e220000002200 */
[----:B------:R-:W1:Y:S01]  /*0060*/  LDCU UR6, c[0x0][0x39c] ;  /* 0x00007380ff0677ac */ /* 0x000e620008000800 */
[----:B------:R-:W-:Y:S02]  /*0070*/  CS2R R10, SRZ ;  /* 0x00000000000a7805 */ /* 0x000fe4000001ff00 */
[----:B------:R-:W-:Y:S01]  /*0080*/  CS2R R8, SRZ ;  /* 0x0000000000087805 */ /* 0x000fe2000001ff00 */
[----:B------:R-:W2:Y:S01]  /*0090*/  S2R R2, SR_CTAID.Y ;  /* 0x0000000000027919 */ /* 0x000ea20000002600 */
[----:B------:R-:W3:Y:S01]  /*00a0*/  LDCU.64 UR12, c[0x0][0x358] ;  /* 0x00006b00ff0c77ac */ /* 0x000ee20008000a00 */
[----:B------:R-:W4:Y:S01]  /*00b0*/  S2R R25, SR_CTAID.X ;  /* 0x0000000000197919 */ /* 0x000f220000002500 */
[----:B-1----:R-:W-:Y:S01]  /*00c0*/  UISETP.GE.AND UP0, UPT, UR6, 0x1, UPT ;  /* 0x000000010600788c */ /* 0x002fe2000bf06270 */
[----:B0-----:R-:W-:-:S05]  /*00d0*/  IMAD R0, R3, UR4, R0 ;  /* 0x0000000403007c24 */ /* 0x001fca000f8e0200 */
[--C-:B------:R-:W-:Y:S02]  /*00e0*/  SHF.R.U32.HI R26, RZ, 0x1, R0.reuse ;  /* 0x00000001ff1a7819 */ /* 0x100fe40000011600 */
[----:B------:R-:W-:Y:S02]  /*00f0*/  SHF.R.U32.HI R27, RZ, 0x6, R0 ;  /* 0x00000006ff1b7819 */ /* 0x000fe40000011600 */
[----:B------:R-:W-:Y:S02]  /*0100*/  LOP3.LUT R26, R26, 0x10, RZ, 0xc0, !PT ;  /* 0x000000101a1a7812 */ /* 0x000fe400078ec0ff */
[----:B--2---:R-:W-:-:S03]  /*0110*/  LEA R2, R2, R27, 0x2 ;  /* 0x0000001b02027211 */ /* 0x004fc600078e10ff */
[----:B----4-:R-:W-:Y:S01]  /*0120*/  IMAD R25, R25, 0x20, R26 ;  /* 0x0000002019197824 */ /* 0x010fe200078e021a */
[----:B------:R-:W-:Y:S01]  /*0130*/  SHF.L.U32 R24, R2, 0x4, RZ ;  /* 0x0000000402187819 */ /* 0x000fe200000006ff */
[----:B---3--:R-:W-:Y:S06]  /*0140*/  BRA.U !UP0, `(.L_x_0) ;  /* 0x0000000d08607547 */ /* 0x008fec000b800000 */
[----:B------:R-:W0:Y:S01]  /*0150*/  LDCU UR15, c[0x0][0x39c] ;  /* 0x00007380ff0f77ac */ /* 0x000e220008000800 */
[----:B------:R-:W-:Y:S01]  /*0160*/  IMAD R21, R24, UR6, RZ ;  /* 0x0000000618157c24 */ /* 0x000fe2000f8e02ff */
[----:B------:R-:W-:Y:S01]  /*0170*/  MOV R15, RZ ;  /* 0x000000ff000f7202 */ /* 0x000fe20000000f00 */
[----:B------:R-:W-:Y:S02]  /*0180*/  UISETP.GE.U32.AND UP1, UPT, UR6, 0x19, UPT ;  /* 0x000000190600788c */ /* 0x000fe4000bf26070 */
[----:B------:R-:W-:-:S04]  /*0190*/  UIADD3 UR5, UPT, UPT, UR6, 0x7, URZ ;  /* 0x0000000706057890 */ /* 0x000fc8000fffe0ff */
[----:B------:R-:W-:Y:S02]  /*01a0*/  USHF.R.U32.HI UR5, URZ, 0x3, UR5 ;  /* 0x00000003ff057899 */ /* 0x000fe40008011605 */
[----:B0-----:R-:W-:-:S04]  /*01b0*/  UIADD3 UR4, UPT, UPT, UR15, 0x7, URZ ;  /* 0x000000070f047890 */ /* 0x001fc8000fffe0ff */
[----:B------:R-:W-:-:S04]  /*01c0*/  USHF.R.U32.HI UR4, URZ, 0x3, UR4 ;  /* 0x00000003ff047899 */ /* 0x000fc80008011604 */
[----:B------:R-:W-:-:S03]  /*01d0*/  ULOP3.LUT UR7, UR4, 0x3, URZ, 0xc0, !UPT ;  /* 0x0000000304077892 */ /* 0x000fc6000f8ec0ff */
[----:B------:R-:W-:Y:S01]  /*01e0*/  UMOV UR4, URZ ;  /* 0x000000ff00047c82 */ /* 0x000fe20008000000 */
[----:B------:R-:W-:Y:S01]  /*01f0*/  UISETP.NE.AND UP0, UPT, UR7, URZ, UPT ;  /* 0x000000ff0700728c */ /* 0x000fe2000bf05270 */
[----:B------:R-:W-:Y:S10]  /*0200*/  BRA.U !UP1, `(.L_x_1) ;  /* 0x0000000909587547 */ /* 0x000ff4000b800000 */
[----:B------:R-:W0:Y:S01]  /*0210*/  S2R R4, SR_LANEID ;  /* 0x0000000000047919 */ /* 0x000e220000000000 */
[----:B------:R-:W1:Y:S01]  /*0220*/  LDCU UR14, c[0x0][0x3a0] ;  /* 0x00007400ff0e77ac */ /* 0x000e620008000800 */
[----:B------:R-:W-:Y:S02]  /*0230*/  SHF.R.S32.HI R2, RZ, 0x1f, R25 ;  /* 0x0000001fff027819 */ /* 0x000fe40000011419 */
[----:B------:R-:W-:Y:S02]  /*0240*/  CS2R R14, SRZ ;  /* 0x00000000000e7805 */ /* 0x000fe4000001ff00 */
[----:B------:R-:W-:Y:S01]  /*0250*/  MOV R20, R21 ;  /* 0x0000001500147202 */ /* 0x000fe20000000f00 */
[----:B------:R-:W-:Y:S01]  /*0260*/  ULOP3.LUT UR4, UR5, 0xffffffc, URZ, 0xc0, !UPT ;  /* 0x0ffffffc05047892 */ /* 0x000fe2000f8ec0ff */
[----:B------:R-:W-:Y:S02]  /*0270*/  CS2R R12, SRZ ;  /* 0x00000000000c7805 */ /* 0x000fe4000001ff00 */
[----:B------:R-:W-:Y:S01]  /*0280*/  CS2R R10, SRZ ;  /* 0x00000000000a7805 */ /* 0x000fe2000001ff00 */
[----:B------:R-:W2:Y:S01]  /*0290*/  LDCU.128 UR16, c[0x0][0x380] ;  /* 0x00007000ff1077ac */ /* 0x000ea20008000c00 */
[----:B------:R-:W-:Y:S01]  /*02a0*/  UIADD3 UR8, UPT, UPT, -UR4, URZ, URZ ;  /* 0x000000ff04087290 */ /* 0x000fe2000fffe1ff */
[----:B------:R-:W-:Y:S01]  /*02b0*/  UMOV UR5, URZ ;  /* 0x000000ff00057c82 */ /* 0x000fe20008000000 */
[----:B-1----:R-:W-:-:S02]  /*02c0*/  UIMAD UR9, UR14, 0x18, URZ ;  /* 0x000000180e0978a4 */ /* 0x002fc4000f8e02ff */
[----:B------:R-:W-:Y:S02]  /*02d0*/  USHF.L.U32 UR10, UR14, 0x4, URZ ;  /* 0x000000040e0a7899 */ /* 0x000fe400080006ff */
[----:B------:R-:W-:Y:S01]  /*02e0*/  USHF.L.U32 UR11, UR14, 0x3, URZ ;  /* 0x000000030e0b7899 */ /* 0x000fe200080006ff */
[----:B0-----:R-:W-:Y:S02]  /*02f0*/  LOP3.LUT R5, R4, 0x3, RZ, 0xc0, !PT ;  /* 0x0000000304057812 */ /* 0x001fe400078ec0ff */
[----:B------:R-:W-:Y:S02]  /*0300*/  SHF.R.U32.HI R4, RZ, 0x2, R4 ;  /* 0x00000002ff047819 */ /* 0x000fe40000011604 */
[----:B------:R-:W-:-:S03]  /*0310*/  IADD3 R9, PT, PT, R5, 0x4, RZ ;  /* 0x0000000405097810 */ /* 0x000fc60007ffe0ff */
[C---:B------:R-:W-:Y:S02]  /*0320*/  VIADD R0, R4.reuse, 0x8 ;  /* 0x0000000804007836 */ /* 0x040fe40000000000 */
[--C-:B------:R-:W-:Y:S02]  /*0330*/  IMAD R19, R4, UR6, R5.reuse ;  /* 0x0000000604137c24 */ /* 0x100fe4000f8e0205 */
[C---:B------:R-:W-:Y:S02]  /*0340*/  IMAD R3, R5.reuse, UR14, R4 ;  /* 0x0000000e05037c24 */ /* 0x040fe4000f8e0204 */
[----:B------:R-:W-:Y:S02]  /*0350*/  IMAD R18, R0, UR6, R5 ;  /* 0x0000000600127c24 */ /* 0x000fe4000f8e0205 */
[----:B------:R-:W-:Y:S02]  /*0360*/  IMAD R7, R4, UR6, R9 ;  /* 0x0000000604077c24 */ /* 0x000fe4000f8e0209 */
[----:B------:R-:W-:-:S02]  /*0370*/  IMAD R5, R5, UR14, R0 ;  /* 0x0000000e05057c24 */ /* 0x000fc4000f8e0200 */
[----:B------:R-:W-:Y:S01]  /*0380*/  IMAD R6, R0, UR6, R9 ;  /* 0x0000000600067c24 */ /* 0x000fe2000f8e0209 */
[----:B------:R-:W-:Y:S01]  /*0390*/  UMOV UR6, URZ ;  /* 0x000000ff00067c82 */ /* 0x000fe20008000000 */
[C---:B------:R-:W-:Y:S02]  /*03a0*/  IMAD R4, R9.reuse, UR14, R4 ;  /* 0x0000000e09047c24 */ /* 0x040fe4000f8e0204 */
[----:B------:R-:W-:Y:S01]  /*03b0*/  IMAD R0, R9, UR14, R0 ;  /* 0x0000000e09007c24 */ /* 0x000fe2000f8e0200 */
[----:B--2---:R-:W-:-:S07]  /*03c0*/  CS2R R8, SRZ ;  /* 0x0000000000087805 */ /* 0x004fce000001ff00 */
.L_x_2:
[----:B------:R-:W0:Y:S01]  /*03d0*/  LDC.64 R36, c[0x0][0x380] ;  /* 0x0000e000ff247b82 */ /* 0x000e220000000a00 */
[----:B------:R-:W-:Y:S02]  /*03e0*/  IADD3 R16, P0, PT, R25, UR5, RZ ;  /* 0x0000000519107c10 */ /* 0x000fe4000ff1e0ff */
[----:B------:R-:W-:-:S04]  /*03f0*/  MOV R17, UR5 ;  /* 0x0000000500117c02 */ /* 0x000fc80008000f00 */
[----:B------:R-:W-:Y:S02]  /*0400*/  LEA.HI.X.SX32 R17, R17, R2, 0x1, P0 ;  /* 0x0000000211117211 */ /* 0x000fe400000f0eff */
[----:B------:R-:W-:-:S04]  /*0410*/  LEA R32, P0, R16, UR18, 0x2 ;  /* 0x0000001210207c11 */ /* 0x000fc8000f8010ff */
[----:B------:R-:W-:-:S03]  /*0420*/  LEA.HI.X R33, R16, UR19, R17, 0x2, P0 ;  /* 0x0000001310217c11 */ /* 0x000fc600080f1411 */
[----:B------:R-:W-:-:S04]  /*0430*/  IMAD.WIDE R28, R3, 0x4, R32 ;  /* 0x00000004031c7825 */ /* 0x000fc800078e0220 */
[----:B0-----:R-:W-:Y:S02]  /*0440*/  IMAD.WIDE.U32 R36, R20, 0x4, R36 ;  /* 0x0000000414247825 */ /* 0x001fe400078e0024 */
[----:B------:R-:W2:Y:S02]  /*0450*/  LD.E R29, desc[UR12][R28.64] ;  /* 0x0000000c1c1d7980 */ /* 0x000ea4000c101900 */
[----:B------:R-:W-:-:S04]  /*0460*/  IMAD.WIDE R34, R5, 0x4, R32 ;  /* 0x0000000405227825 */ /* 0x000fc800078e0220 */
[--C-:B------:R-:W-:Y:S01]  /*0470*/  IMAD.WIDE R22, R19, 0x4, R36.reuse ;  /* 0x0000000413167825 */ /* 0x100fe200078e0224 */
[----:B------:R0:W3:Y:S03]  /*0480*/  LD.E R28, desc[UR12][R34.64] ;  /* 0x0000000c221c7980 */ /* 0x0000e6000c101900 */
[--C-:B------:R-:W-:Y:S02]  /*0490*/  IMAD.WIDE R30, R18, 0x4, R36.reuse ;  /* 0x00000004121e7825 */ /* 0x100fe400078e0224 */
[----:B------:R-:W3:Y:S04]  /*04a0*/  LD.E R22, desc[UR12][R22.64] ;  /* 0x0000000c16167980 */ /* 0x000ee8000c101900 */
[----:B------:R-:W3:Y:S01]  /*04b0*/  LD.E R23, desc[UR12][R30.64] ;  /* 0x0000000c1e177980 */ /* 0x000ee2000c101900 */
[----:B------:R-:W-:-:S04]  /*04c0*/  IMAD.WIDE R16, R7, 0x4, R36 ;  /* 0x0000000407107825 */ /* 0x000fc800078e0224 */
[----:B0-----:R-:W-:Y:S02]  /*04d0*/  IMAD.WIDE R34, R4, 0x4, R32 ;  /* 0x0000000404227825 */ /* 0x001fe400078e0220 */
[----:B------:R-:W4:Y:S02]  /*04e0*/  LD.E R16, desc[UR12][R16.64] ;  /* 0x0000000c10107980 */ /* 0x000f24000c101900 */
[----:B------:R-:W-:Y:S02]  /*04f0*/  IMAD.WIDE R36, R6, 0x4, R36 ;  /* 0x0000000406247825 */ /* 0x000fe400078e0224 */
[----:B------:R-:W5:Y:S02]  /*0500*/  LD.E R31, desc[UR12][R34.64] ;  /* 0x0000000c221f7980 */ /* 0x000f64000c101900 */
[----:B------:R-:W-:Y:S02]  /*0510*/  IMAD.WIDE R32, R0, 0x4, R32 ;  /* 0x0000000400207825 */ /* 0x000fe400078e0220 */
[----:B------:R0:W4:Y:S04]  /*0520*/  LD.E R17, desc[UR12][R36.64] ;  /* 0x0000000c24117980 */ /* 0x000128000c101900 */
[----:B------:R1:W4:Y:S01]  /*0530*/  LD.E R30, desc[UR12][R32.64] ;  /* 0x0000000c201e7980 */ /* 0x000322000c101900 */
[----:B0-----:R-:W-:Y:S01]  /*0540*/  MOV R37, UR11 ;  /* 0x0000000b00257c02 */ /* 0x001fe20008000f00 */
[----:B---3--:R-:W-:Y:S01]  /*0550*/  HMMA.1684.F32.TF32 R12, R22, R28, R12 ;  /* 0x0000001c160c723c */ /* 0x008fe2000008500c */
[----:B------:R-:W-:-:S07]  /*0560*/  IADD3 R28, P0, PT, R21, UR6, RZ ;  /* 0x00000006151c7c10 */ /* 0x000fce000ff1e0ff */
[----:B--2---:R-:W-:Y:S01]  /*0570*/  HMMA.1684.F32.TF32 R8, R22, R29, R8 ;  /* 0x0000001d1608723c */ /* 0x004fe20000085008 */
[----:B------:R-:W-:Y:S01]  /*0580*/  IMAD.X R23, RZ, RZ, RZ, P0 ;  /* 0x000000ffff177224 */ /* 0x000fe200000e06ff */
[C---:B------:R-:W-:Y:S02]  /*0590*/  LEA R29, P0, R28.reuse, UR16, 0x2 ;  /* 0x000000101c1d7c11 */ /* 0x040fe4000f8010ff */
[----:B------:R-:W-:Y:S02]  /*05a0*/  IADD3 R22, P1, PT, R25, UR11, RZ ;  /* 0x0000000b19167c10 */ /* 0x000fe4000ff3e0ff */
[----:B------:R-:W-:Y:S02]  /*05b0*/  LEA.HI.X R28, R28, UR17, R23, 0x2, P0 ;  /* 0x000000111c1c7c11 */ /* 0x000fe400080f1417 */
[----:B------:R-:W-:Y:S02]  /*05c0*/  LEA.HI.X.SX32 R23, R37, R2, 0x1, P1 ;  /* 0x0000000225177211 */ /* 0x000fe400008f0eff */
[----:B------:R-:W-:-:S02]  /*05d0*/  LEA R34, P1, R22, UR18, 0x2 ;  /* 0x0000001216227c11 */ /* 0x000fc4000f8210ff */
[----:B-1----:R-:W-:Y:S02]  /*05e0*/  IADD3 R32, P0, PT, R29, 0x20, RZ ;  /* 0x000000201d207810 */ /* 0x002fe40007f1e0ff */
[----:B------:R-:W-:Y:S01]  /*05f0*/  LEA.HI.X R35, R22, UR19, R23, 0x2, P1 ;  /* 0x0000001316237c11 */ /* 0x000fe200088f1417 */
[----:B----4-:R-:W-:Y:S01]  /*0600*/  HMMA.1684.F32.TF32 R12, R16, R30, R12 ;  /* 0x0000001e100c723c */ /* 0x010fe2000008500c */
[----:B------:R-:W-:-:S07]  /*0610*/  IADD3.X R33, PT, PT, RZ, R28, RZ, P0, !PT ;  /* 0x0000001cff217210 */ /* 0x000fce00007fe4ff */
[----:B-----5:R-:W-:Y:S01]  /*0620*/  HMMA.1684.F32.TF32 R8, R16, R31, R8 ;  /* 0x0000001f1008723c */ /* 0x020fe20000085008 */
[----:B------:R-:W-:-:S04]  /*0630*/  IMAD.WIDE R16, R3, 0x4, R34 ;  /* 0x0000000403107825 */ /* 0x000fc800078e0222 */
[--C-:B------:R-:W-:Y:S01]  /*0640*/  IMAD.WIDE R22, R19, 0x4, R32.reuse ;  /* 0x0000000413167825 */ /* 0x100fe200078e0220 */
[----:B------:R0:W2:Y:S05]  /*0650*/  LD.E R30, desc[UR12][R16.64] ;  /* 0x0000000c101e7980 */ /* 0x0000aa000c101900 */
[----:B------:R-:W2:Y:S01]  /*0660*/  LD.E R22, desc[UR12][R22.64] ;  /* 0x0000000c16167980 */ /* 0x000ea2000c101900 */
[----:B0-----:R-:W-:-:S05]  /*0670*/  IMAD.WIDE R16, R18, 0x4, R32 ;  /* 0x0000000412107825 */ /* 0x001fca00078e0220 */
[----:B------:R0:W2:Y:S01]  /*0680*/  LD.E R23, desc[UR12][R16.64] ;  /* 0x0000000c10177980 */ /* 0x0000a2000c101900 */
[----:B------:R-:W-:-:S06]  /*0690*/  IMAD.WIDE R36, R5, 0x4, R34 ;  /* 0x0000000405247825 */ /* 0x000fcc00078e0222 */
[----:B------:R-:W3:Y:S01]  /*06a0*/  LD.E R36, desc[UR12][R36.64] ;  /* 0x0000000c24247980 */ /* 0x000ee2000c101900 */
[----:B0-----:R-:W-:-:S04]  /*06b0*/  IMAD.WIDE R16, R7, 0x4, R32 ;  /* 0x0000000407107825 */ /* 0x001fc800078e0220 */
[----:B------:R-:W-:Y:S02]  /*06c0*/  IMAD.WIDE R32, R6, 0x4, R32 ;  /* 0x0000000406207825 */ /* 0x000fe400078e0220 */
[----:B------:R-:W4:Y:S04]  /*06d0*/  LD.E R16, desc[UR12][R16.64] ;  /* 0x0000000c10107980 */ /* 0x000f28000c101900 */
[----:B------:R0:W4:Y:S01]  /*06e0*/  LD.E R17, desc[UR12][R32.64] ;  /* 0x0000000c20117980 */ /* 0x000122000c101900 */
[----:B--2---:R-:W-:Y:S01]  /*06f0*/  HMMA.1684.F32.TF32 R8, R22, R30, R8 ;  /* 0x0000001e1608723c */ /* 0x004fe20000085008 */
[----:B------:R-:W-:-:S04]  /*0700*/  IMAD.WIDE R30, R4, 0x4, R34 ;  /* 0x00000004041e7825 */ /* 0x000fc800078e0222 */
[----:B------:R-:W-:Y:S02]  /*0710*/  IMAD.WIDE R34, R0, 0x4, R34 ;  /* 0x0000000400227825 */ /* 0x000fe400078e0222 */
[----:B------:R-:W4:Y:S04]  /*0720*/  LD.E R31, desc[UR12][R30.64] ;  /* 0x0000000c1e1f7980 */ /* 0x000f28000c101900 */
[----:B------:R1:W2:Y:S01]  /*0730*/  LD.E R30, desc[UR12][R34.64] ;  /* 0x0000000c221e7980 */ /* 0x0002a2000c101900 */
[----:B---3--:R-:W-:Y:S01]  /*0740*/  HMMA.1684.F32.TF32 R12, R22, R36, R12 ;  /* 0x00000024160c723c */ /* 0x008fe2000008500c */
[----:B------:R-:W-:Y:S01]  /*0750*/  IMAD.U32 R23, RZ, RZ, UR10 ;  /* 0x0000000aff177e24 */ /* 0x000fe2000f8e00ff */
[----:B------:R-:W-:-:S04]  /*0760*/  IADD3 R22, P0, PT, R25, UR10, RZ ;  /* 0x0000000a19167c10 */ /* 0x000fc8000ff1e0ff */
[----:B------:R-:W-:Y:S02]  /*0770*/  LEA.HI.X.SX32 R23, R23, R2, 0x1, P0 ;  /* 0x0000000217177211 */ /* 0x000fe400000f0eff */
[C---:B0-----:R-:W-:Y:S02]  /*0780*/  LEA R32, P1, R22.reuse, UR18, 0x2 ;  /* 0x0000001216207c11 */ /* 0x041fe4000f8210ff */
[----:B-1----:R-:W-:Y:S02]  /*0790*/  IADD3 R34, P0, PT, R29, 0x40, RZ ;  /* 0x000000401d227810 */ /* 0x002fe40007f1e0ff */
[----:B------:R-:W-:Y:S02]  /*07a0*/  LEA.HI.X R33, R22, UR19, R23, 0x2, P1 ;  /* 0x0000001316217c11 */ /* 0x000fe400088f1417 */
[----:B------:R-:W-:-:S03]  /*07b0*/  IADD3.X R35, PT, PT, RZ, R28, RZ, P0, !PT ;  /* 0x0000001cff237210 */ /* 0x000fc600007fe4ff */
[----:B------:R-:W-:-:S06]  /*07c0*/  IMAD.WIDE R22, R19, 0x4, R34 ;  /* 0x0000000413167825 */ /* 0x000fcc00078e0222 */
[----:B------:R-:W3:Y:S01]  /*07d0*/  LD.E R22, desc[UR12][R22.64] ;  /* 0x0000000c16167980 */ /* 0x000ee2000c101900 */
[C---:B----4-:R-:W-:Y:S08]  /*07e0*/  HMMA.1684.F32.TF32 R8, R16.reuse, R31, R8 ;  /* 0x0000001f1008723c */ /* 0x050ff00000085008 */
[----:B--2---:R-:W-:Y:S01]  /*07f0*/  HMMA.1684.F32.TF32 R12, R16, R30, R12 ;  /* 0x0000001e100c723c */ /* 0x004fe2000008500c */
[----:B------:R-:W-:-:S05]  /*0800*/  IMAD.WIDE R30, R3, 0x4, R32 ;  /* 0x00000004031e7825 */ /* 0x000fca00078e0220 */
[----:B------:R0:W3:Y:S02]  /*0810*/  LD.E R16, desc[UR12][R30.64] ;  /* 0x0000000c1e107980 */ /* 0x0000e4000c101900 */
[----:B0-----:R-:W-:-:S05]  /*0820*/  IMAD.WIDE R30, R18, 0x4, R34 ;  /* 0x00000004121e7825 */ /* 0x001fca00078e0222 */
[----:B------:R0:W3:Y:S01]  /*0830*/  LD.E R23, desc[UR12][R30.64] ;  /* 0x0000000c1e177980 */ /* 0x0000e2000c101900 */
[----:B------:R-:W-:-:S06]  /*0840*/  IMAD.WIDE R36, R5, 0x4, R32 ;  /* 0x0000000405247825 */ /* 0x000fcc00078e0220 */
[----:B------:R-:W2:Y:S01]  /*0850*/  LD.E R36, desc[UR12][R36.64] ;  /* 0x0000000c24247980 */ /* 0x000ea2000c101900 */
[----:B0-----:R-:W-:-:S04]  /*0860*/  IMAD.WIDE R30, R4, 0x4, R32 ;  /* 0x00000004041e7825 */ /* 0x001fc800078e0220 */
[----:B------:R-:W-:Y:S02]  /*0870*/  IMAD.WIDE R32, R0, 0x4, R32 ;  /* 0x0000000400207825 */ /* 0x000fe400078e0220 */
[----:B------:R-:W4:Y:S04]  /*0880*/  LD.E R31, desc[UR12][R30.64] ;  /* 0x0000000c1e1f7980 */ /* 0x000f28000c101900 */
[----:B------:R0:W5:Y:S01]  /*0890*/  LD.E R30, desc[UR12][R32.64] ;  /* 0x0000000c201e7980 */ /* 0x000162000c101900 */
[----:B---3--:R-:W-:Y:S01]  /*08a0*/  HMMA.1684.F32.TF32 R8, R22, R16, R8 ;  /* 0x000000101608723c */ /* 0x008fe20000085008 */
[----:B------:R-:W-:-:S04]  /*08b0*/  IMAD.WIDE R16, R7, 0x4, R34 ;  /* 0x0000000407107825 */ /* 0x000fc800078e0222 */
[----:B------:R-:W-:Y:S02]  /*08c0*/  IMAD.WIDE R34, R6, 0x4, R34 ;  /* 0x0000000406227825 */ /* 0x000fe400078e0222 */
[----:B------:R-:W4:Y:S04]  /*08d0*/  LD.E R16, desc[UR12][R16.64] ;  /* 0x0000000c10107980 */ /* 0x000f28000c101900 */
[----:B------:R1:W4:Y:S01]  /*08e0*/  LD.E R17, desc[UR12][R34.64] ;  /* 0x0000000c22117980 */ /* 0x000322000c101900 */
[----:B--2---:R-:W-:Y:S01]  /*08f0*/  HMMA.1684.F32.TF32 R12, R22, R36, R12 ;  /* 0x00000024160c723c */ /* 0x004fe2000008500c */
[----:B------:R-:W-:Y:S02]  /*0900*/  IADD3 R22, P0, PT, R25, UR9, RZ ;  /* 0x0000000919167c10 */ /* 0x000fe4000ff1e0ff */
[----:B------:R-:W-:-:S02]  /*0910*/  MOV R23, UR9 ;  /* 0x0000000900177c02 */ /* 0x000fc40008000f00 */
[C---:B0-----:R-:W-:Y:S02]  /*0920*/  LEA R32, P1, R22.reuse, UR18, 0x2 ;  /* 0x0000001216207c11 */ /* 0x041fe4000f8210ff */
[----:B------:R-:W-:Y:S02]  /*0930*/  LEA.HI.X.SX32 R23, R23, R2, 0x1, P0 ;  /* 0x0000000217177211 */ /* 0x000fe400000f0eff */
[----:B-1----:R-:W-:Y:S02]  /*0940*/  IADD3 R34, P0, PT, R29, 0x60, RZ ;  /* 0x000000601d227810 */ /* 0x002fe40007f1e0ff */
[----:B------:R-:W-:-:S03]  /*0950*/  LEA.HI.X R33, R22, UR19, R23, 0x2, P1 ;  /* 0x0000001316217c11 */ /* 0x000fc600088f1417 */
[----:B------:R-:W-:Y:S02]  /*0960*/  IMAD.X R35, RZ, RZ, R28, P0 ;  /* 0x000000ffff237224 */ /* 0x000fe400000e061c */
[----:B------:R-:W-:-:S04]  /*0970*/  IMAD.WIDE R28, R3, 0x4, R32 ;  /* 0x00000004031c7825 */ /* 0x000fc800078e0220 */
[----:B------:R-:W-:-:S04]  /*0980*/  IMAD.WIDE R22, R19, 0x4, R34 ;  /* 0x0000000413167825 */ /* 0x000fc800078e0222 */
[----:B------:R-:W-:Y:S02]  /*0990*/  IMAD.WIDE R36, R5, 0x4, R32 ;  /* 0x0000000405247825 */ /* 0x000fe400078e0220 */
[----:B------:R-:W2:Y:S01]  /*09a0*/  LD.E R22, desc[UR12][R22.64] ;  /* 0x0000000c16167980 */ /* 0x000ea2000c101900 */
[----:B----4-:R-:W-:Y:S03]  /*09b0*/  HMMA.1684.F32.TF32 R8, R16, R31, R8 ;  /* 0x0000001f1008723c */ /* 0x010fe60000085008 */
[----:B------:R0:W2:Y:S02]  /*09c0*/  LD.E R31, desc[UR12][R28.64] ;  /* 0x0000000c1c1f7980 */ /* 0x0000a4000c101900 */
[----:B0-----:R-:W-:-:S03]  /*09d0*/  IMAD.WIDE R28, R18, 0x4, R34 ;  /* 0x00000004121c7825 */ /* 0x001fc600078e0222 */
[----:B-----5:R-:W-:Y:S01]  /*09e0*/  HMMA.1684.F32.TF32 R12, R16, R30, R12 ;  /* 0x0000001e100c723c */ /* 0x020fe2000008500c */
[----:B------:R0:W3:Y:S04]  /*09f0*/  LD.E R30, desc[UR12][R36.64] ;  /* 0x0000000c241e7980 */ /* 0x0000e8000c101900 */
[----:B------:R-:W2:Y:S01]  /*0a00*/  LD.E R23, desc[UR12][R28.64] ;  /* 0x0000000c1c177980 */ /* 0x000ea2000c101900 */
[----:B------:R-:W-:-:S04]  /*0a10*/  IMAD.WIDE R16, R7, 0x4, R34 ;  /* 0x0000000407107825 */ /* 0x000fc800078e0222 */
[----:B------:R-:W-:Y:S02]  /*0a20*/  IMAD.WIDE R34, R6, 0x4, R34 ;  /* 0x0000000406227825 */ /* 0x000fe400078e0222 */
[----:B------:R-:W4:Y:S02]  /*0a30*/  LD.E R16, desc[UR12][R16.64] ;  /* 0x0000000c10107980 */ /* 0x000f24000c101900 */
[----:B0-----:R-:W-:-:S04]  /*0a40*/  IMAD.WIDE R36, R4, 0x4, R32 ;  /* 0x0000000404247825 */ /* 0x001fc800078e0220 */
[----:B------:R-:W-:Y:S01]  /*0a50*/  IMAD.WIDE R32, R0, 0x4, R32 ;  /* 0x0000000400207825 */ /* 0x000fe200078e0220 */
[----:B------:R-:W4:Y:S04]  /*0a60*/  LD.E R29, desc[UR12][R36.64] ;  /* 0x0000000c241d7980 */ /* 0x000f28000c101900 */
[----:B------:R-:W4:Y:S04]  /*0a70*/  LD.E R17, desc[UR12][R34.64] ;  /* 0x0000000c22117980 */ /* 0x000f28000c101900 */
[----:B------:R-:W5:Y:S01]  /*0a80*/  LD.E R28, desc[UR12][R32.64] ;  /* 0x0000000c201c7980 */ /* 0x000f62000c101900 */
[----:B------:R-:W-:-:S04]  /*0a90*/  UIADD3 UR8, UPT, UPT, UR8, 0x4, URZ ;  /* 0x0000000408087890 */ /* 0x000fc8000fffe0ff */
[----:B------:R-:W-:Y:S01]  /*0aa0*/  UISETP.NE.AND UP1, UPT, UR8, URZ, UPT ;  /* 0x000000ff0800728c */ /* 0x000fe2000bf25270 */
[----:B------:R-:W-:Y:S01]  /*0ab0*/  IADD3 R20, PT, PT, R20, 0x20, RZ ;  /* 0x0000002014147810 */ /* 0x000fe20007ffe0ff */
[----:B------:R-:W-:Y:S02]  /*0ac0*/  UIADD3 UR6, UPT, UPT, UR6, 0x20, URZ ;  /* 0x0000002006067890 */ /* 0x000fe4000fffe0ff */
[----:B------:R-:W-:Y:S02]  /*0ad0*/  ULEA UR9, UR14, UR9, 0x5 ;  /* 0x000000090e097291 */ /* 0x000fe4000f8e28ff */
[----:B------:R-:W-:Y:S02]  /*0ae0*/  ULEA UR10, UR14, UR10, 0x5 ;  /* 0x0000000a0e0a7291 */ /* 0x000fe4000f8e28ff */
[----:B------:R-:W-:Y:S02]  /*0af0*/  ULEA UR11, UR14, UR11, 0x5 ;  /* 0x0000000b0e0b7291 */ /* 0x000fe4000f8e28ff */
[----:B------:R-:W-:Y:S01]  /*0b00*/  ULEA UR5, UR14, UR5, 0x5 ;  /* 0x000000050e057291 */ /* 0x000fe2000f8e28ff */
[C---:B--2---:R-:W-:Y:S08]  /*0b10*/  HMMA.1684.F32.TF32 R8, R22.reuse, R31, R8 ;  /* 0x0000001f1608723c */ /* 0x044ff00000085008 */
[----:B---3--:R-:W-:-:S12]  /*0b20*/  HMMA.1684.F32.TF32 R12, R22, R30, R12 ;  /* 0x0000001e160c723c */ /* 0x008fd8000008500c */
[C---:B----4-:R-:W-:Y:S08]  /*0b30*/  HMMA.1684.F32.TF32 R8, R16.reuse, R29, R8 ;  /* 0x0000001d1008723c */ /* 0x050ff00000085008 */
[----:B-----5:R-:W-:Y:S01]  /*0b40*/  HMMA.1684.F32.TF32 R12, R16, R28, R12 ;  /* 0x0000001c100c723c */ /* 0x020fe2000008500c */
[----:B------:R-:W-:-:S04]  /*0b50*/  NOP ;  /* 0x0000000000007918 */ /* 0x000fc80000000000 */
[----:B------:R-:W-:-:S15]  /*0b60*/  BRA.U UP1, `(.L_x_2) ;  /* 0xfffffff901187547 */ /* 0x000fde000b83ffff */
.L_x_1:
[----:B------:R-:W-:Y:S05]  /*0b70*/  BRA.U !UP0, `(.L_x_0) ;  /* 0x0000000108d47547 */ /* 0x000fea000b800000 */
[----:B------:R-:W0:Y:S01]  /*0b80*/  S2R R0, SR_LANEID ;  /* 0x0000000000007919 */ /* 0x000e220000000000 */
[----:B------:R-:W1:Y:S01]  /*0b90*/  LDCU UR8, c[0x0][0x3a0] ;  /* 0x00007400ff0877ac */ /* 0x000e620008000800 */
[----:B------:R-:W-:Y:S01]  /*0ba0*/  MOV R2, UR4 ;  /* 0x0000000400027c02 */ /* 0x000fe20008000f00 */
[----:B------:R-:W-:-:S04]  /*0bb0*/  UIADD3 UR5, UPT, UPT, -UR7, URZ, URZ ;  /* 0x000000ff07057290 */ /* 0x000fc8000fffe1ff */
[----:B------:R-:W-:Y:S01]  /*0bc0*/  IMAD R21, R2, 0x8, R21 ;  /* 0x0000000802157824 */ /* 0x000fe200078e0215 */
[----:B------:R-:W2:Y:S01]  /*0bd0*/  LDCU.64 UR10, c[0x0][0x388] ;  /* 0x00007100ff0a77ac */ /* 0x000ea20008000a00 */
[----:B-1----:R-:W-:-:S04]  /*0be0*/  UIMAD UR4, UR4, UR8, URZ ;  /* 0x00000008040472a4 */ /* 0x002fc8000f8e02ff */
[----:B------:R-:W-:Y:S01]  /*0bf0*/  USHF.L.U32 UR4, UR4, 0x3, URZ ;  /* 0x0000000304047899 */ /* 0x000fe200080006ff */
[----:B0-----:R-:W-:Y:S02]  /*0c00*/  LOP3.LUT R3, R0, 0x3, RZ, 0xc0, !PT ;  /* 0x0000000300037812 */ /* 0x001fe400078ec0ff */
[----:B------:R-:W-:Y:S02]  /*0c10*/  SHF.R.U32.HI R0, RZ, 0x2, R0 ;  /* 0x00000002ff007819 */ /* 0x000fe40000011600 */
[C---:B------:R-:W-:Y:S02]  /*0c20*/  IADD3 R7, PT, PT, R3.reuse, 0x4, RZ ;  /* 0x0000000403077810 */ /* 0x040fe40007ffe0ff */
[C---:B------:R-:W-:Y:S01]  /*0c30*/  IADD3 R4, PT, PT, R0.reuse, 0x8, RZ ;  /* 0x0000000800047810 */ /* 0x040fe20007ffe0ff */
[----:B------:R-:W-:Y:S02]  /*0c40*/  IMAD R5, R0, UR15, R3 ;  /* 0x0000000f00057c24 */ /* 0x000fe4000f8e0203 */
[----:B------:R-:W-:-:S02]  /*0c50*/  IMAD R18, R3, UR8, R0 ;  /* 0x0000000803127c24 */ /* 0x000fc4000f8e0200 */
[----:B------:R-:W-:Y:S02]  /*0c60*/  IMAD R19, R0, UR15, R7 ;  /* 0x0000000f00137c24 */ /* 0x000fe4000f8e0207 */
[----:B------:R-:W-:Y:S02]  /*0c70*/  IMAD R20, R7, UR8, R0 ;  /* 0x0000000807147c24 */ /* 0x000fe4000f8e0200 */
[C---:B------:R-:W-:Y:S02]  /*0c80*/  IMAD R0, R4.reuse, UR15, R3 ;  /* 0x0000000f04007c24 */ /* 0x040fe4000f8e0203 */
[--C-:B------:R-:W-:Y:S02]  /*0c90*/  IMAD R2, R3, UR8, R4.reuse ;  /* 0x0000000803027c24 */ /* 0x100fe4000f8e0204 */
[----:B------:R-:W-:Y:S02]  /*0ca0*/  IMAD R3, R4, UR15, R7 ;  /* 0x0000000f04037c24 */ /* 0x000fe4000f8e0207 */
[----:B--2---:R-:W-:-:S07]  /*0cb0*/  IMAD R4, R7, UR8, R4 ;  /* 0x0000000807047c24 */ /* 0x004fce000f8e0204 */
.L_x_3:
[----:B------:R-:W0:Y:S01]  /*0cc0*/  LDC.64 R30, c[0x0][0x380] ;  /* 0x0000e000ff1e7b82 */ /* 0x000e220000000a00 */
[----:B------:R-:W-:Y:S02]  /*0cd0*/  USHF.R.S32.HI UR6, URZ, 0x1f, UR4 ;  /* 0x0000001fff067899 */ /* 0x000fe40008011404 */
[----:B------:R-:W-:-:S04]  /*0ce0*/  IADD3 R6, P0, PT, R25, UR4, RZ ;  /* 0x0000000419067c10 */ /* 0x000fc8000ff1e0ff */
[----:B------:R-:W-:Y:S02]  /*0cf0*/  LEA.HI.X.SX32 R7, R25, UR6, 0x1, P0 ;  /* 0x0000000619077c11 */ /* 0x000fe400080f0eff */
[----:B------:R-:W-:-:S04]  /*0d00*/  LEA R22, P0, R6, UR10, 0x2 ;  /* 0x0000000a06167c11 */ /* 0x000fc8000f8010ff */
[----:B------:R-:W-:-:S03]  /*0d10*/  LEA.HI.X R23, R6, UR11, R7, 0x2, P0 ;  /* 0x0000000b06177c11 */ /* 0x000fc600080f1407 */
[----:B------:R-:W-:-:S04]  /*0d20*/  IMAD.WIDE R34, R18, 0x4, R22 ;  /* 0x0000000412227825 */ /* 0x000fc800078e0216 */
[----:B0-----:R-:W-:Y:S02]  /*0d30*/  IMAD.WIDE.U32 R30, R21, 0x4, R30 ;  /* 0x00000004151e7825 */ /* 0x001fe400078e001e */
[----:B------:R-:W2:Y:S02]  /*0d40*/  LD.E R34, desc[UR12][R34.64] ;  /* 0x0000000c22227980 */ /* 0x000ea4000c101900 */
[----:B------:R-:W-:-:S04]  /*0d50*/  IMAD.WIDE R28, R2, 0x4, R22 ;  /* 0x00000004021c7825 */ /* 0x000fc800078e0216 */
[--C-:B------:R-:W-:Y:S02]  /*0d60*/  IMAD.WIDE R16, R5, 0x4, R30.reuse ;  /* 0x0000000405107825 */ /* 0x100fe400078e021e */
[----:B------:R-:W3:Y:S02]  /*0d70*/  LD.E R29, desc[UR12][R28.64] ;  /* 0x0000000c1c1d7980 */ /* 0x000ee4000c101900 */
[----:B------:R-:W-:Y:S02]  /*0d80*/  IMAD.WIDE R32, R0, 0x4, R30 ;  /* 0x0000000400207825 */ /* 0x000fe400078e021e */
[----:B------:R-:W2:Y:S04]  /*0d90*/  LD.E R16, desc[UR12][R16.64] ;  /* 0x0000000c10107980 */ /* 0x000ea8000c101900 */
[----:B------:R0:W2:Y:S01]  /*0da0*/  LD.E R17, desc[UR12][R32.64] ;  /* 0x0000000c20117980 */ /* 0x0000a2000c101900 */
[----:B------:R-:W-:-:S04]  /*0db0*/  IMAD.WIDE R36, R20, 0x4, R22 ;  /* 0x0000000414247825 */ /* 0x000fc800078e0216 */
[----:B------:R-:W-:Y:S01]  /*0dc0*/  IMAD.WIDE R22, R4, 0x4, R22 ;  /* 0x0000000404167825 */ /* 0x000fe200078e0216 */
[----:B------:R-:W4:Y:S03]  /*0dd0*/  LD.E R28, desc[UR12][R36.64] ;  /* 0x0000000c241c7980 */ /* 0x000f26000c101900 */
[--C-:B0-----:R-:W-:Y:S02]  /*0de0*/  IMAD.WIDE R32, R19, 0x4, R30.reuse ;  /* 0x0000000413207825 */ /* 0x101fe400078e021e */
[----:B------:R-:W5:Y:S02]  /*0df0*/  LD.E R22, desc[UR12][R22.64] ;  /* 0x0000000c16167980 */ /* 0x000f64000c101900 */
[----:B------:R-:W-:Y:S02]  /*0e00*/  IMAD.WIDE R30, R3, 0x4, R30 ;  /* 0x00000004031e7825 */ /* 0x000fe400078e021e */
[----:B------:R-:W4:Y:S04]  /*0e10*/  LD.E R6, desc[UR12][R32.64] ;  /* 0x0000000c20067980 */ /* 0x000f28000c101900 */
[----:B------:R-:W4:Y:S01]  /*0e20*/  LD.E R7, desc[UR12][R30.64] ;  /* 0x0000000c1e077980 */ /* 0x000f22000c101900 */
[----:B------:R-:W-:-:S04]  /*0e30*/  UIADD3 UR5, UPT, UPT, UR5, 0x1, URZ ;  /* 0x0000000105057890 */ /* 0x000fc8000fffe0ff */
[----:B------:R-:W-:Y:S01]  /*0e40*/  UISETP.NE.AND UP0, UPT, UR5, URZ, UPT ;  /* 0x000000ff0500728c */ /* 0x000fe2000bf05270 */
[----:B------:R-:W-:Y:S01]  /*0e50*/  VIADD R21, R21, 0x8 ;  /* 0x0000000815157836 */ /* 0x000fe20000000000 */
[----:B------:R-:W-:Y:S01]  /*0e60*/  ULEA UR4, UR8, UR4, 0x3 ;  /* 0x0000000408047291 */ /* 0x000fe2000f8e18ff */
[C---:B--2---:R-:W-:Y:S08]  /*0e70*/  HMMA.1684.F32.TF32 R8, R16.reuse, R34, R8 ;  /* 0x000000221008723c */ /* 0x044ff00000085008 */
[----:B---3--:R-:W-:-:S12]  /*0e80*/  HMMA.1684.F32.TF32 R12, R16, R29, R12 ;  /* 0x0000001d100c723c */ /* 0x008fd8000008500c */
[C---:B----4-:R-:W-:Y:S08]  /*0e90*/  HMMA.1684.F32.TF32 R8, R6.reuse, R28, R8 ;  /* 0x0000001c0608723c */ /* 0x050ff00000085008 */
[----:B-----5:R-:W-:Y:S01]  /*0ea0*/  HMMA.1684.F32.TF32 R12, R6, R22, R12 ;  /* 0x00000016060c723c */ /* 0x020fe2000008500c */
[----:B------:R-:W-:-:S04]  /*0eb0*/  NOP ;  /* 0x0000000000007918 */ /* 0x000fc80000000000 */
[----:B------:R-:W-:-:S15]  /*0ec0*/  BRA.U UP0, `(.L_x_3) ;  /* 0xfffffffd007c7547 */ /* 0x000fde000b83ffff */
.L_x_0:
[----:B------:R-:W0:Y:S01]  /*0ed0*/  S2R R3, SR_CgaCtaId ;  /* 0x0000000000037919 */ /* 0x000e220000008800 */
[----:B------:R-:W-:Y:S01]  /*0ee0*/  MOV R0, 0x400 ;  /* 0x0000040000007802 */ /* 0x000fe20000000f00 */
[----:B------:R-:W1:Y:S01]  /*0ef0*/  LDC R21, c[0x0][0x3a0] ;  /* 0x0000e800ff157b82 */ /* 0x000e620000000800 */
[----:B------:R-:W-:Y:S01]  /*0f00*/  LEA R27, R27, R26, 0x9 ;  /* 0x0000001a1b1b7211 */ /* 0x000fe200078e48ff */
[----:B------:R-:W2:Y:S01]  /*0f10*/  S2R R6, SR_LANEID ;  /* 0x0000000000067919 */ /* 0x000ea20000000000 */
[----:B------:R-:W3:Y:S01]  /*0f20*/  LDCU.64 UR4, c[0x0][0x390] ;  /* 0x00007200ff0477ac */ /* 0x000ee20008000a00 */
[----:B------:R-:W4:Y:S01]  /*0f30*/  S2R R7, SR_SWINHI ;  /* 0x0000000000077919 */ /* 0x000f220000002f00 */
[----:B0-----:R-:W-:Y:S02]  /*0f40*/  LEA R0, R3, R0, 0x18 ;  /* 0x0000000003007211 */ /* 0x001fe400078ec0ff */
[----:B------:R-:W-:Y:S02]  /*0f50*/  MOV R3, RZ ;  /* 0x000000ff00037202 */ /* 0x000fe40000000f00 */
[----:B--2---:R-:W-:-:S02]  /*0f60*/  LOP3.LUT R2, R6, 0x3, RZ, 0xc0, !PT ;  /* 0x0000000306027812 */ /* 0x004fc400078ec0ff */
[----:B------:R-:W-:Y:S02]  /*0f70*/  SHF.R.U32.HI R23, RZ, 0x2, R6 ;  /* 0x00000002ff177819 */ /* 0x000fe40000011606 */
[----:B------:R-:W-:Y:S02]  /*0f80*/  MOV R4, R0 ;  /* 0x0000000000047202 */ /* 0x000fe40000000f00 */
[----:B----4-:R-:W-:Y:S01]  /*0f90*/  MOV R5, R7 ;  /* 0x0000000700057202 */ /* 0x010fe20000000f00 */
[----:B------:R-:W-:-:S04]  /*0fa0*/  IMAD.WIDE.U32 R6, R23, 0x10, R2 ;  /* 0x0000001017067825 */ /* 0x000fc800078e0002 */
[----:B------:R-:W-:-:S03]  /*0fb0*/  IMAD.WIDE.U32 R4, R27, 0x4, R4 ;  /* 0x000000041b047825 */ /* 0x000fc600078e0004 */
[----:B------:R-:W-:-:S04]  /*0fc0*/  LEA R4, P0, R6, R4, 0x3 ;  /* 0x0000000406047211 */ /* 0x000fc800078018ff */
[----:B------:R-:W-:-:S05]  /*0fd0*/  LEA.HI.X R5, R6, R5, R7, 0x3, P0 ;  /* 0x0000000506057211 */ /* 0x000fca00000f1c07 */
[----:B------:R-:W-:Y:S04]  /*0fe0*/  ST.E.64 desc[UR12][R4.64], R8 ;  /* 0x0000000804007985 */ /* 0x000fe8000c101b0c */
[----:B------:R0:W-:Y:S04]  /*0ff0*/  ST.E.64 desc[UR12][R4.64+0x400], R10 ;  /* 0x0004000a04007985 */ /* 0x0001e8000c101b0c */
[----:B------:R-:W2:Y:S04]  /*1000*/  LD.E.64 R6, desc[UR12][R4.64] ;  /* 0x0000000c04067980 */ /* 0x000ea8000c101b00 */
[----:B------:R-:W-:Y:S04]  /*1010*/  ST.E.64 desc[UR12][R4.64+0x20], R12 ;  /* 0x0000200c04007985 */ /* 0x000fe8000c101b0c */
[----:B------:R-:W4:Y:S04]  /*1020*/  LD.E.64 R16, desc[UR12][R4.64+0x400] ;  /* 0x0004000c04107980 */ /* 0x000f28000c101b00 */
[----:B------:R-:W5:Y:S01]  /*1030*/  LD.E.64 R18, desc[UR12][R4.64+0x20] ;  /* 0x0000200c04127980 */ /* 0x000f62000c101b00 */
[----:B-1----:R-:W-:Y:S01]  /*1040*/  IMAD R24, R24, R21, RZ ;  /* 0x0000001518187224 */ /* 0x002fe200078e02ff */
[----:B------:R-:W-:-:S04]  /*1050*/  SHF.R.U32.HI R21, RZ, 0x1, R21 ;  /* 0x00000001ff157819 */ /* 0x000fc80000011615 */
[----:B------:R-:W-:Y:S02]  /*1060*/  SHF.R.S32.HI R0, RZ, 0x1f, R24 ;  /* 0x0000001fff007819 */ /* 0x000fe40000011418 */
[----:B------:R-:W-:Y:S01]  /*1070*/  IADD3 R24, P0, PT, R25, R24, RZ ;  /* 0x0000001819187210 */ /* 0x000fe20007f1e0ff */
[----:B------:R-:W-:-:S03]  /*1080*/  IMAD.WIDE.U32 R2, R23, R21, R2 ;  /* 0x0000001517027225 */ /* 0x000fc600078e0002 */
[----:B0-----:R-:W-:Y:S02]  /*1090*/  LEA.HI.X.SX32 R11, R25, R0, 0x1, P0 ;  /* 0x00000000190b7211 */ /* 0x001fe400000f0eff */
[----:B---3--:R-:W-:-:S04]  /*10a0*/  LEA R9, P0, R24, UR4, 0x2 ;  /* 0x0000000418097c11 */ /* 0x008fc8000f8010ff */
[----:B------:R-:W-:Y:S02]  /*10b0*/  LEA.HI.X R11, R24, UR5, R11, 0x2, P0 ;  /* 0x00000005180b7c11 */ /* 0x000fe400080f140b */
[----:B------:R-:W-:-:S04]  /*10c0*/  LEA R8, P0, R2, R9, 0x3 ;  /* 0x0000000902087211 */ /* 0x000fc800078018ff */
[----:B------:R-:W-:Y:S01]  /*10d0*/  LEA.HI.X R9, R2, R11, R3, 0x3, P0 ;  /* 0x0000000b02097211 */ /* 0x000fe200000f1c03 */
[----:B------:R-:W-:Y:S02]  /*10e0*/  ST.E.64 desc[UR12][R4.64+0x420], R14 ;  /* 0x0004200e04007985 */ /* 0x000fe4000c101b0c */
[----:B------:R-:W-:Y:S02]  /*10f0*/  IMAD.WIDE.U32 R2, R21, 0x40, R8 ;  /* 0x0000004015027825 */ /* 0x000fe400078e0008 */
[----:B--2---:R-:W-:Y:S04]  /*1100*/  ST.E.64 desc[UR12][R8.64], R6 ;  /* 0x0000000608007985 */ /* 0x004fe8000c101b0c */
[----:B----4-:R-:W-:Y:S04]  /*1110*/  ST.E.64 desc[UR12][R2.64], R16 ;  /* 0x0000001002007985 */ /* 0x010fe8000c101b0c */
[----:B-----5:R-:W-:Y:S04]  /*1120*/  ST.E.64 desc[UR12][R8.64+0x20], R18 ;  /* 0x0000201208007985 */ /* 0x020fe8000c101b0c */
[----:B------:R-:W-:Y:S01]  /*1130*/  ST.E.64 desc[UR12][R2.64+0x20], R14 ;  /* 0x0000200e02007985 */ /* 0x000fe2000c101b0c */
[----:B------:R-:W-:Y:S05]  /*1140*/  EXIT ;  /* 0x000000000000794d */ /* 0x000fea0003800000 */
.L_x_4:
[----:B------:R-:W-:-:S00]  /*1150*/  BRA `(.L_x_4) ;  /* 0xfffffffc00fc7947 */ /* 0x000fc0000383ffff */
[----:B------:R-:W-:-:S00]  /*1160*/  NOP ;  /* 0x0000000000007918 */ /* 0x000fc00000000000 */
        /* <DEDUP_REMOVED lines=9> */
.L_x_27:


//--------------------- .text._Z16V4_wmmaRowMatmulPfS_S_iii --------------------------
	.section	.text._Z16V4_wmmaRowMatmulPfS_S_iii,"ax",@progbits
	.align	128
        .global         _Z16V4_wmmaRowMatmulPfS_S_iii
        .type           _Z16V4_wmmaRowMatmulPfS_S_iii,@function
        .size           _Z16V4_wmmaRowMatmulPfS_S_iii,(.L_x_28 - _Z16V4_wmmaRowMatmulPfS_S_iii)
        .other          _Z16V4_wmmaRowMatmulPfS_S_iii,@"STO_CUDA_ENTRY STV_DEFAULT"
_Z16V4_wmmaRowMatmulPfS_S_iii:
.text._Z16V4_wmmaRowMatmulPfS_S_iii:
        /* <DEDUP_REMOVED lines=9> */
[----:B------:R-:W2:Y:S01]  /*0090*/  S2R R27, SR_CTAID.X ;  /* 0x00000000001b7919 */ /* 0x000ea20000002500 */
[----:B------:R-:W3:Y:S01]  /*00a0*/  LDCU.64 UR12, c[0x0][0x358] ;  /* 0x00006b00ff0c77ac */ /* 0x000ee20008000a00 */
[----:B------:R-:W4:Y:S01]  /*00b0*/  S2R R5, SR_CTAID.Y ;  /* 0x0000000000057919 */ /* 0x000f220000002600 */
[----:B-1----:R-:W-:Y:S01]  /*00c0*/  UISETP.GE.AND UP0, UPT, UR14, 0x1, UPT ;  /* 0x000000010e00788c */ /* 0x002fe2000bf06270 */
[----:B0-----:R-:W-:-:S05]  /*00d0*/  IMAD R0, R3, UR4, R0 ;  /* 0x0000000403007c24 */ /* 0x001fca000f8e0200 */
[--C-:B------:R-:W-:Y:S02]  /*00e0*/  SHF.R.U32.HI R2, RZ, 0x1, R0.reuse ;  /* 0x00000001ff027819 */ /* 0x100fe40000011600 */
[----:B------:R-:W-:Y:S02]  /*00f0*/  SHF.R.U32.HI R0, RZ, 0x2, R0 ;  /* 0x00000002ff007819 */ /* 0x000fe40000011600 */
[----:B------:R-:W-:Y:S02]  /*0100*/  LOP3.LUT R2, R2, 0x10, RZ, 0xc0, !PT ;  /* 0x0000001002027812 */ /* 0x000fe400078ec0ff */
[----:B------:R-:W-:Y:S02]  /*0110*/  LOP3.LUT R0, R0, 0xffff0, RZ, 0xc0, !PT ;  /* 0x000ffff000007812 */ /* 0x000fe400078ec0ff */
[----:B--2---:R-:W-:Y:S02]  /*0120*/  LEA R27, R27, R2, 0x5 ;  /* 0x000000021b1b7211 */ /* 0x004fe400078e28ff */
[----:B----4-:R-:W-:Y:S01]  /*0130*/  LEA R26, R5, R0, 0x6 ;  /* 0x00000000051a7211 */ /* 0x010fe200078e30ff */
[----:B---3--:R-:W-:Y:S06]  /*0140*/  BRA.U !UP0, `(.L_x_5) ;  /* 0x0000000d085c7547 */ /* 0x008fec000b800000 */
[----:B------:R-:W-:Y:S02]  /*0150*/  UISETP.GE.U32.AND UP1, UPT, UR14, 0x19, UPT ;  /* 0x000000190e00788c */ /* 0x000fe4000bf26070 */
[----:B------:R-:W-:Y:S01]  /*0160*/  IMAD R25, R26, UR14, RZ ;  /* 0x0000000e1a197c24 */ /* 0x000fe2000f8e02ff */
[----:B------:R-:W-:Y:S01]  /*0170*/  UIADD3 UR4, UPT, UPT, UR14, 0x7, URZ ;  /* 0x000000070e047890 */ /* 0x000fe2000fffe0ff */
[----:B------:R-:W-:Y:S01]  /*0180*/  MOV R15, RZ ;  /* 0x000000ff000f7202 */ /* 0x000fe20000000f00 */
[----:B------:R-:W-:Y:S02]  /*0190*/  UIADD3 UR5, UPT, UPT, UR14, 0x7, URZ ;  /* 0x000000070e057890 */ /* 0x000fe4000fffe0ff */
[----:B------:R-:W-:Y:S02]  /*01a0*/  USHF.R.U32.HI UR4, URZ, 0x3, UR4 ;  /* 0x00000003ff047899 */ /* 0x000fe40008011604 */
[----:B------:R-:W-:Y:S02]  /*01b0*/  USHF.R.U32.HI UR5, URZ, 0x3, UR5 ;  /* 0x00000003ff057899 */ /* 0x000fe40008011605 */
        /* <DEDUP_REMOVED lines=11> */
[----:B------:R-:W-:-:S02]  /*0270*/  CS2R R10, SRZ ;  /* 0x00000000000a7805 */ /* 0x000fc4000001ff00 */
[----:B------:R-:W-:Y:S01]  /*0280*/  CS2R R8, SRZ ;  /* 0x0000000000087805 */ /* 0x000fe2000001ff00 */
[----:B------:R-:W2:Y:S01]  /*0290*/  LDCU.128 UR16, c[0x0][0x380] ;  /* 0x00007000ff1077ac */ /* 0x000ea20008000c00 */
[----:B------:R-:W-:Y:S01]  /*02a0*/  UIADD3 UR8, UPT, UPT, -UR4, URZ, URZ ;  /* 0x000000ff04087290 */ /* 0x000fe2000fffe1ff */
[----:B------:R-:W-:Y:S01]  /*02b0*/  UMOV UR5, URZ ;  /* 0x000000ff00057c82 */ /* 0x000fe20008000000 */
[----:B------:R-:W-:Y:S01]  /*02c0*/  UMOV UR6, URZ ;  /* 0x000000ff00067c82 */ /* 0x000fe20008000000 */
[----:B-1----:R-:W-:Y:S02]  /*02d0*/  UIMAD UR9, UR15, 0x18, URZ ;  /* 0x000000180f0978a4 */ /* 0x002fe4000f8e02ff */
[----:B------:R-:W-:Y:S02]  /*02e0*/  USHF.L.U32 UR10, UR15, 0x4, URZ ;  /* 0x000000040f0a7899 */ /* 0x000fe400080006ff */
[----:B------:R-:W-:Y:S01]  /*02f0*/  USHF.L.U32 UR11, UR15, 0x3, URZ ;  /* 0x000000030f0b7899 */ /* 0x000fe200080006ff */
[----:B0-----:R-:W-:-:S02]  /*0300*/  LOP3.LUT R5, R4, 0x3, RZ, 0xc0, !PT ;  /* 0x0000000304057812 */ /* 0x001fc400078ec0ff */
[----:B------:R-:W-:-:S03]  /*0310*/  SHF.R.U32.HI R4, RZ, 0x2, R4 ;  /* 0x00000002ff047819 */ /* 0x000fc60000011604 */
[C---:B------:R-:W-:Y:S01]  /*0320*/  VIADD R7, R5.reuse, 0x4 ;  /* 0x0000000405077836 */ /* 0x040fe20000000000 */
[C---:B------:R-:W-:Y:S01]  /*0330*/  IADD3 R0, PT, PT, R4.reuse, 0x8, RZ ;  /* 0x0000000804007810 */ /* 0x040fe20007ffe0ff */
[--C-:B------:R-:W-:Y:S02]  /*0340*/  IMAD R23, R4, UR14, R5.reuse ;  /* 0x0000000e04177c24 */ /* 0x100fe4000f8e0205 */
[C---:B------:R-:W-:Y:S02]  /*0350*/  IMAD R3, R5.reuse, UR15, R4 ;  /* 0x0000000f05037c24 */ /* 0x040fe4000f8e0204 */
[----:B------:R-:W-:Y:S02]  /*0360*/  IMAD R22, R0, UR14, R5 ;  /* 0x0000000e00167c24 */ /* 0x000fe4000f8e0205 */
[----:B------:R-:W-:Y:S02]  /*0370*/  IMAD R21, R4, UR14, R7 ;  /* 0x0000000e04157c24 */ /* 0x000fe4000f8e0207 */
[----:B------:R-:W-:-:S02]  /*0380*/  IMAD R5, R5, UR15, R0 ;  /* 0x0000000f05057c24 */ /* 0x000fc4000f8e0200 */
[----:B------:R-:W-:Y:S02]  /*0390*/  IMAD R20, R0, UR14, R7 ;  /* 0x0000000e00147c24 */ /* 0x000fe4000f8e0207 */
[C---:B------:R-:W-:Y:S02]  /*03a0*/  IMAD R4, R7.reuse, UR15, R4 ;  /* 0x0000000f07047c24 */ /* 0x040fe4000f8e0204 */
[----:B--2---:R-:W-:-:S07]  /*03b0*/  IMAD R0, R7, UR15, R0 ;  /* 0x0000000f07007c24 */ /* 0x004fce000f8e0200 */
.L_x_7:
[----:B------:R-:W0:Y:S01]  /*03c0*/  LDC.64 R30, c[0x0][0x380] ;  /* 0x0000e000ff1e7b82 */ /* 0x000e220000000a00 */
[----:B------:R-:W-:Y:S01]  /*03d0*/  IMAD.U32 R7, RZ, RZ, UR5 ;  /* 0x00000005ff077e24 */ /* 0x000fe2000f8e00ff */
[----:B------:R-:W-:-:S04]  /*03e0*/  IADD3 R6, P0, PT, R27, UR5, RZ ;  /* 0x000000051b067c10 */ /* 0x000fc8000ff1e0ff */
[----:B------:R-:W-:Y:S02]  /*03f0*/  LEA.HI.X.SX32 R7, R7, R2, 0x1, P0 ;  /* 0x0000000207077211 */ /* 0x000fe400000f0eff */
[----:B------:R-:W-:-:S04]  /*0400*/  LEA R28, P0, R6, UR18, 0x2 ;  /* 0x00000012061c7c11 */ /* 0x000fc8000f8010ff */
[----:B------:R-:W-:-:S03]  /*0410*/  LEA.HI.X R29, R6, UR19, R7, 0x2, P0 ;  /* 0x00000013061d7c11 */ /* 0x000fc600080f1407 */
[----:B------:R-:W-:-:S05]  /*0420*/  IMAD.WIDE R6, R3, 0x4, R28 ;  /* 0x0000000403067825 */ /* 0x000fca00078e021c */
[----:B------:R1:W2:Y:S01]  /*0430*/  LD.E R33, desc[UR12][R6.64] ;  /* 0x0000000c06217980 */ /* 0x0002a2000c101900 */
[----:B0-----:R-:W-:-:S04]  /*0440*/  IMAD.WIDE.U32 R30, R24, 0x4, R30 ;  /* 0x00000004181e7825 */ /* 0x001fc800078e001e */
[----:B------:R-:W-:-:S04]  /*0450*/  IMAD.WIDE R16, R23, 0x4, R30 ;  /* 0x0000000417107825 */ /* 0x000fc800078e021e */
[----:B------:R-:W-:Y:S02]  /*0460*/  IMAD.WIDE R18, R22, 0x4, R30 ;  /* 0x0000000416127825 */ /* 0x000fe400078e021e */
[----:B------:R-:W2:Y:S02]  /*0470*/  LD.E R16, desc[UR12][R16.64] ;  /* 0x0000000c10107980 */ /* 0x000ea4000c101900 */
[----:B-1----:R-:W-:-:S05]  /*0480*/  IMAD.WIDE R6, R5, 0x4, R28 ;  /* 0x0000000405067825 */ /* 0x002fca00078e021c */
[----:B------:R0:W3:Y:S04]  /*0490*/  LD.E R32, desc[UR12][R6.64] ;  /* 0x0000000c06207980 */ /* 0x0000e8000c101900 */
[----:B------:R1:W2:Y:S01]  /*04a0*/  LD.E R17, desc[UR12][R18.64] ;  /* 0x0000000c12117980 */ /* 0x0002a2000c101900 */
[----:B0-----:R-:W-:-:S04]  /*04b0*/  IMAD.WIDE R6, R21, 0x4, R30 ;  /* 0x0000000415067825 */ /* 0x001fc800078e021e */
[----:B-1----:R-:W-:Y:S02]  /*04c0*/  IMAD.WIDE R18, R4, 0x4, R28 ;  /* 0x0000000404127825 */ /* 0x002fe400078e021c */
[----:B------:R-:W4:Y:S02]  /*04d0*/  LD.E R6, desc[UR12][R6.64] ;  /* 0x0000000c06067980 */ /* 0x000f24000c101900 */
[----:B------:R-:W-:Y:S02]  /*04e0*/  IMAD.WIDE R30, R20, 0x4, R30 ;  /* 0x00000004141e7825 */ /* 0x000fe400078e021e */
[----:B------:R-:W4:Y:S02]  /*04f0*/  LD.E R19, desc[UR12][R18.64] ;  /* 0x0000000c12137980 */ /* 0x000f24000c101900 */
[----:B------:R-:W-:Y:S02]  /*0500*/  IMAD.WIDE R28, R0, 0x4, R28 ;  /* 0x00000004001c7825 */ /* 0x000fe400078e021c */
[----:B------:R-:W4:Y:S04]  /*0510*/  LD.E R7, desc[UR12][R30.64] ;  /* 0x0000000c1e077980 */ /* 0x000f28000c101900 */
[----:B------:R0:W5:Y:S01]  /*0520*/  LD.E R18, desc[UR12][R28.64] ;  /* 0x0000000c1c127980 */ /* 0x000162000c101900 */
[C---:B--2---:R-:W-:Y:S08]  /*0530*/  HMMA.1684.F32.TF32 R8, R16.reuse, R33, R8 ;  /* 0x000000211008723c */ /* 0x044ff00000085008 */
[----:B---3--:R-:W-:Y:S01]  /*0540*/  HMMA.1684.F32.TF32 R12, R16, R32, R12 ;  /* 0x00000020100c723c */ /* 0x008fe2000008500c */
[----:B------:R-:W-:-:S04]  /*0550*/  IADD3 R17, P0, PT, R25, UR6, RZ ;  /* 0x0000000619117c10 */ /* 0x000fc8000ff1e0ff */
[----:B------:R-:W-:Y:S02]  /*0560*/  IADD3.X R32, PT, PT, RZ, RZ, RZ, P0, !PT ;  /* 0x000000ffff207210 */ /* 0x000fe400007fe4ff */
[----:B0-----:R-:W-:Y:S02]  /*0570*/  LEA R29, P0, R17, UR16, 0x2 ;  /* 0x00000010111d7c11 */ /* 0x001fe4000f8010ff */
[----:B------:R-:W-:Y:S02]  /*0580*/  IADD3 R16, P1, PT, R27, UR11, RZ ;  /* 0x0000000b1b107c10 */ /* 0x000fe4000ff3e0ff */
[----:B------:R-:W-:Y:S02]  /*0590*/  MOV R33, UR11 ;  /* 0x0000000b00217c02 */ /* 0x000fe40008000f00 */
[----:B------:R-:W-:Y:S02]  /*05a0*/  LEA.HI.X R28, R17, UR17, R32, 0x2, P0 ;  /* 0x00000011111c7c11 */ /* 0x000fe400080f1420 */
[----:B------:R-:W-:-:S02]  /*05b0*/  IADD3 R34, P0, PT, R29, 0x20, RZ ;  /* 0x000000201d227810 */ /* 0x000fc40007f1e0ff */
[----:B------:R-:W-:Y:S02]  /*05c0*/  LEA.HI.X.SX32 R17, R33, R2, 0x1, P1 ;  /* 0x0000000221117211 */ /* 0x000fe400008f0eff */
[C---:B------:R-:W-:Y:S01]  /*05d0*/  LEA R30, P1, R16.reuse, UR18, 0x2 ;  /* 0x00000012101e7c11 */ /* 0x040fe2000f8210ff */
[----:B------:R-:W-:Y:S01]  /*05e0*/  IMAD.X R35, RZ, RZ, R28, P0 ;  /* 0x000000ffff237224 */ /* 0x000fe200000e061c */
[----:B----4-:R-:W-:Y:S02]  /*05f0*/  HMMA.1684.F32.TF32 R8, R6, R19, R8 ;  /* 0x000000130608723c */ /* 0x010fe40000085008 */
[----:B------:R-:W-:Y:S01]  /*0600*/  LEA.HI.X R31, R16, UR19, R17, 0x2, P1 ;  /* 0x00000013101f7c11 */ /* 0x000fe200088f1411 */
[----:B------:R-:W-:-:S05]  /*0610*/  IMAD.WIDE R16, R23, 0x4, R34 ;  /* 0x0000000417107825 */ /* 0x000fca00078e0222 */
[----:B-----5:R-:W-:Y:S01]  /*0620*/  HMMA.1684.F32.TF32 R12, R6, R18, R12 ;  /* 0x00000012060c723c */ /* 0x020fe2000008500c */
[----:B------:R-:W-:Y:S01]  /*0630*/  IMAD.WIDE R6, R22, 0x4, R34 ;  /* 0x0000000416067825 */ /* 0x000fe200078e0222 */
[----:B------:R-:W2:Y:S03]  /*0640*/  LD.E R16, desc[UR12][R16.64] ;  /* 0x0000000c10107980 */ /* 0x000ea6000c101900 */
[----:B------:R-:W-:-:S05]  /*0650*/  IMAD.WIDE R18, R3, 0x4, R30 ;  /* 0x0000000403127825 */ /* 0x000fca00078e021e */
[----:B------:R-:W2:Y:S04]  /*0660*/  LD.E R33, desc[UR12][R18.64] ;  /* 0x0000000c12217980 */ /* 0x000ea8000c101900 */
[----:B------:R0:W2:Y:S02]  /*0670*/  LD.E R17, desc[UR12][R6.64] ;  /* 0x0000000c06117980 */ /* 0x0000a4000c101900 */
[----:B0-----:R-:W-:-:S05]  /*0680*/  IMAD.WIDE R6, R5, 0x4, R30 ;  /* 0x0000000405067825 */ /* 0x001fca00078e021e */
[----:B------:R0:W3:Y:S02]  /*0690*/  LD.E R32, desc[UR12][R6.64] ;  /* 0x0000000c06207980 */ /* 0x0000e4000c101900 */
[----:B0-----:R-:W-:-:S05]  /*06a0*/  IMAD.WIDE R6, R4, 0x4, R30 ;  /* 0x0000000404067825 */ /* 0x001fca00078e021e */
[----:B------:R0:W4:Y:S01]  /*06b0*/  LD.E R19, desc[UR12][R6.64] ;  /* 0x0000000c06137980 */ /* 0x000122000c101900 */
[----:B------:R-:W-:-:S05]  /*06c0*/  IMAD.WIDE R30, R0, 0x4, R30 ;  /* 0x00000004001e7825 */ /* 0x000fca00078e021e */
[----:B------:R1:W5:Y:S01]  /*06d0*/  LD.E R18, desc[UR12][R30.64] ;  /* 0x0000000c1e127980 */ /* 0x000362000c101900 */
[----:B0-----:R-:W-:-:S04]  /*06e0*/  IMAD.WIDE R6, R21, 0x4, R34 ;  /* 0x0000000415067825 */ /* 0x001fc800078e0222 */
[----:B------:R-:W-:Y:S02]  /*06f0*/  IMAD.WIDE R34, R20, 0x4, R34 ;  /* 0x0000000414227825 */ /* 0x000fe400078e0222 */
[----:B------:R-:W4:Y:S04]  /*0700*/  LD.E R6, desc[UR12][R6.64] ;  /* 0x0000000c06067980 */ /* 0x000f28000c101900 */
[----:B------:R0:W4:Y:S01]  /*0710*/  LD.E R7, desc[UR12][R34.64] ;  /* 0x0000000c22077980 */ /* 0x000122000c101900 */
[----:B--2---:R-:W-:Y:S01]  /*0720*/  HMMA.1684.F32.TF32 R8, R16, R33, R8 ;  /* 0x000000211008723c */ /* 0x004fe20000085008 */
[----:B------:R-:W-:-:S07]  /*0730*/  MOV R33, UR10 ;  /* 0x0000000a00217c02 */ /* 0x000fce0008000f00 */
[----:B---3--:R-:W-:Y:S01]  /*0740*/  HMMA.1684.F32.TF32 R12, R16, R32, R12 ;  /* 0x00000020100c723c */ /* 0x008fe2000008500c */
[----:B------:R-:W-:-:S04]  /*0750*/  IADD3 R17, P0, PT, R27, UR10, RZ ;  /* 0x0000000a1b117c10 */ /* 0x000fc8000ff1e0ff */
[----:B------:R-:W-:Y:S02]  /*0760*/  LEA.HI.X.SX32 R32, R33, R2, 0x1, P0 ;  /* 0x0000000221207211 */ /* 0x000fe400000f0eff */
[----:B------:R-:W-:Y:S02]  /*0770*/  LEA R16, P1, R17, UR18, 0x2 ;  /* 0x0000001211107c11 */ /* 0x000fe4000f8210ff */
[----:B-1----:R-:W-:Y:S02]  /*0780*/  IADD3 R30, P0, PT, R29, 0x40, RZ ;  /* 0x000000401d1e7810 */ /* 0x002fe40007f1e0ff */
[----:B------:R-:W-:Y:S02]  /*0790*/  LEA.HI.X R17, R17, UR19, R32, 0x2, P1 ;  /* 0x0000001311117c11 */ /* 0x000fe400088f1420 */
[----:B------:R-:W-:-:S03]  /*07a0*/  IADD3.X R31, PT, PT, RZ, R28, RZ, P0, !PT ;  /* 0x0000001cff1f7210 */ /* 0x000fc600007fe4ff */
[----:B0-----:R-:W-:Y:S01]  /*07b0*/  IMAD.WIDE R34, R22, 0x4, R30 ;  /* 0x0000000416227825 */ /* 0x001fe200078e021e */
[C---:B----4-:R-:W-:Y:S08]  /*07c0*/  HMMA.1684.F32.TF32 R8, R6.reuse, R19, R8 ;  /* 0x000000130608723c */ /* 0x050ff00000085008 */
[----:B-----5:R-:W-:Y:S01]  /*07d0*/  HMMA.1684.F32.TF32 R12, R6, R18, R12 ;  /* 0x00000012060c723c */ /* 0x020fe2000008500c */
[----:B------:R-:W-:-:S04]  /*07e0*/  IMAD.WIDE R18, R3, 0x4, R16 ;  /* 0x0000000403127825 */ /* 0x000fc800078e0210 */
[----:B------:R-:W-:Y:S01]  /*07f0*/  IMAD.WIDE R6, R23, 0x4, R30 ;  /* 0x0000000417067825 */ /* 0x000fe200078e021e */
[----:B------:R0:W2:Y:S05]  /*0800*/  LD.E R33, desc[UR12][R18.64] ;  /* 0x0000000c12217980 */ /* 0x0000aa000c101900 */
[----:B------:R-:W2:Y:S01]  /*0810*/  LD.E R6, desc[UR12][R6.64] ;  /* 0x0000000c06067980 */ /* 0x000ea2000c101900 */
[----:B0-----:R-:W-:-:S03]  /*0820*/  IMAD.WIDE R18, R5, 0x4, R16 ;  /* 0x0000000405127825 */ /* 0x001fc600078e0210 */
[----:B------:R-:W2:Y:S04]  /*0830*/  LD.E R7, desc[UR12][R34.64] ;  /* 0x0000000c22077980 */ /* 0x000ea8000c101900 */
[----:B------:R0:W3:Y:S02]  /*0840*/  LD.E R32, desc[UR12][R18.64] ;  /* 0x0000000c12207980 */ /* 0x0000e4000c101900 */
[----:B0-----:R-:W-:-:S04]  /*0850*/  IMAD.WIDE R18, R21, 0x4, R30 ;  /* 0x0000000415127825 */ /* 0x001fc800078e021e */
[----:B------:R-:W-:Y:S02]  /*0860*/  IMAD.WIDE R30, R20, 0x4, R30 ;  /* 0x00000004141e7825 */ /* 0x000fe400078e021e */
[----:B------:R-:W4:Y:S04]  /*0870*/  LD.E R18, desc[UR12][R18.64] ;  /* 0x0000000c12127980 */ /* 0x000f28000c101900 */
[----:B------:R0:W4:Y:S02]  /*0880*/  LD.E R19, desc[UR12][R30.64] ;  /* 0x0000000c1e137980 */ /* 0x000124000c101900 */
[----:B0-----:R-:W-:-:S06]  /*0890*/  IMAD.WIDE R30, R4, 0x4, R16 ;  /* 0x00000004041e7825 */ /* 0x001fcc00078e0210 */
[----:B------:R-:W4:Y:S01]  /*08a0*/  LD.E R30, desc[UR12][R30.64] ;  /* 0x0000000c1e1e7980 */ /* 0x000f22000c101900 */
[----:B--2---:R-:W-:Y:S01]  /*08b0*/  HMMA.1684.F32.TF32 R8, R6, R33, R8 ;  /* 0x000000210608723c */ /* 0x004fe20000085008 */
[----:B------:R-:W-:-:S07]  /*08c0*/  MOV R33, UR9 ;  /* 0x0000000900217c02 */ /* 0x000fce0008000f00 */
[----:B---3--:R-:W-:Y:S01]  /*08d0*/  HMMA.1684.F32.TF32 R12, R6, R32, R12 ;  /* 0x00000020060c723c */ /* 0x008fe2000008500c */
[----:B------:R-:W-:-:S04]  /*08e0*/  IADD3 R7, P0, PT, R27, UR9, RZ ;  /* 0x000000091b077c10 */ /* 0x000fc8000ff1e0ff */
[----:B------:R-:W-:Y:S01]  /*08f0*/  LEA.HI.X.SX32 R36, R33, R2, 0x1, P0 ;  /* 0x0000000221247211 */ /* 0x000fe200000f0eff */
[----:B------:R-:W-:Y:S01]  /*0900*/  IMAD.WIDE R32, R0, 0x4, R16 ;  /* 0x0000000400207825 */ /* 0x000fe200078e0210 */
[----:B------:R-:W-:Y:S02]  /*0910*/  LEA R34, P1, R7, UR18, 0x2 ;  /* 0x0000001207227c11 */ /* 0x000fe4000f8210ff */
[----:B------:R-:W-:Y:S02]  /*0920*/  IADD3 R6, P0, PT, R29, 0x60, RZ ;  /* 0x000000601d067810 */ /* 0x000fe40007f1e0ff */
[----:B------:R-:W-:Y:S01]  /*0930*/  LEA.HI.X R35, R7, UR19, R36, 0x2, P1 ;  /* 0x0000001307237c11 */ /* 0x000fe200088f1424 */
[----:B------:R-:W2:Y:S02]  /*0940*/  LD.E R32, desc[UR12][R32.64] ;  /* 0x0000000c20207980 */ /* 0x000ea4000c101900 */
[----:B------:R-:W-:Y:S02]  /*0950*/  IMAD.X R7, RZ, RZ, R28, P0 ;  /* 0x000000ffff077224 */ /* 0x000fe400000e061c */
[----:B------:R-:W-:-:S04]  /*0960*/  IMAD.WIDE R28, R3, 0x4, R34 ;  /* 0x00000004031c7825 */ /* 0x000fc800078e0222 */
[--C-:B------:R-:W-:Y:S01]  /*0970*/  IMAD.WIDE R16, R23, 0x4, R6.reuse ;  /* 0x0000000417107825 */ /* 0x100fe200078e0206 */
[----:B------:R0:W3:Y:S05]  /*0980*/  LD.E R31, desc[UR12][R28.64] ;  /* 0x0000000c1c1f7980 */ /* 0x0000ea000c101900 */
[----:B------:R-:W3:Y:S01]  /*0990*/  LD.E R16, desc[UR12][R16.64] ;  /* 0x0000000c10107980 */ /* 0x000ee2000c101900 */
[----:B0-----:R-:W-:-:S05]  /*09a0*/  IMAD.WIDE R28, R22, 0x4, R6 ;  /* 0x00000004161c7825 */ /* 0x001fca00078e0206 */
[----:B------:R0:W3:Y:S02]  /*09b0*/  LD.E R17, desc[UR12][R28.64] ;  /* 0x0000000c1c117980 */ /* 0x0000e4000c101900 */
[----:B0-----:R-:W-:-:S06]  /*09c0*/  IMAD.WIDE R28, R5, 0x4, R34 ;  /* 0x00000004051c7825 */ /* 0x001fcc00078e0222 */
[----:B------:R-:W5:Y:S01]  /*09d0*/  LD.E R29, desc[UR12][R28.64] ;  /* 0x0000000c1c1d7980 */ /* 0x000f62000c101900 */
[----:B------:R-:W-:-:S04]  /*09e0*/  IMAD.WIDE R36, R20, 0x4, R6 ;  /* 0x0000000414247825 */ /* 0x000fc800078e0206 */
[----:B------:R-:W-:Y:S02]  /*09f0*/  IMAD.WIDE R38, R21, 0x4, R6 ;  /* 0x0000000415267825 */ /* 0x000fe400078e0206 */
[----:B------:R0:W5:Y:S01]  /*0a00*/  LD.E R7, desc[UR12][R36.64] ;  /* 0x0000000c24077980 */ /* 0x000162000c101900 */
[----:B----4-:R-:W-:Y:S03]  /*0a10*/  HMMA.1684.F32.TF32 R8, R18, R30, R8 ;  /* 0x0000001e1208723c */ /* 0x010fe60000085008 */
[----:B------:R-:W4:Y:S01]  /*0a20*/  LD.E R6, desc[UR12][R38.64] ;  /* 0x0000000c26067980 */ /* 0x000f22000c101900 */
[----:B0-----:R-:W-:-:S04]  /*0a30*/  IMAD.WIDE R36, R4, 0x4, R34 ;  /* 0x0000000404247825 */ /* 0x001fc800078e0222 */
[----:B------:R-:W-:Y:S01]  /*0a40*/  IMAD.WIDE R34, R0, 0x4, R34 ;  /* 0x0000000400227825 */ /* 0x000fe200078e0222 */
[----:B------:R-:W4:Y:S04]  /*0a50*/  LD.E R30, desc[UR12][R36.64] ;  /* 0x0000000c241e7980 */ /* 0x000f28000c101900 */
[----:B------:R-:W4:Y:S01]  /*0a60*/  LD.E R28, desc[UR12][R34.64] ;  /* 0x0000000c221c7980 */ /* 0x000f22000c101900 */
        /* <DEDUP_REMOVED lines=8> */
[----:B--2---:R-:W-:Y:S08]  /*0af0*/  HMMA.1684.F32.TF32 R12, R18, R32, R12 ;  /* 0x00000020120c723c */ /* 0x004ff0000008500c */
[----:B---3--:R-:W-:-:S12]  /*0b00*/  HMMA.1684.F32.TF32 R8, R16, R31, R8 ;  /* 0x0000001f1008723c */ /* 0x008fd80000085008 */
[----:B-----5:R-:W-:Y:S08]  /*0b10*/  HMMA.1684.F32.TF32 R12, R16, R29, R12 ;  /* 0x0000001d100c723c */ /* 0x020ff0000008500c */
[----:B----4-:R-:W-:-:S12]  /*0b20*/  HMMA.1684.F32.TF32 R8, R6, R30, R8 ;  /* 0x0000001e0608723c */ /* 0x010fd80000085008 */
[----:B------:R-:W-:Y:S01]  /*0b30*/  HMMA.1684.F32.TF32 R12, R6, R28, R12 ;  /* 0x0000001c060c723c */ /* 0x000fe2000008500c */
[----:B------:R-:W-:-:S04]  /*0b40*/  NOP ;  /* 0x0000000000007918 */ /* 0x000fc80000000000 */
[----:B------:R-:W-:-:S15]  /*0b50*/  BRA.U UP1, `(.L_x_7) ;  /* 0xfffffff901187547 */ /* 0x000fde000b83ffff */
.L_x_6:
[----:B------:R-:W-:Y:S05]  /*0b60*/  BRA.U !UP0, `(.L_x_5) ;  /* 0x0000000108d47547 */ /* 0x000fea000b800000 */
[----:B------:R-:W0:Y:S01]  /*0b70*/  S2R R0, SR_LANEID ;  /* 0x0000000000007919 */ /* 0x000e220000000000 */
[----:B------:R-:W1:Y:S01]  /*0b80*/  LDCU UR8, c[0x0][0x3a0] ;  /* 0x00007400ff0877ac */ /* 0x000e620008000800 */
[----:B------:R-:W-:Y:S01]  /*0b90*/  MOV R2, UR4 ;  /* 0x0000000400027c02 */ /* 0x000fe20008000f00 */
[----:B------:R-:W-:-:S03]  /*0ba0*/  UIADD3 UR5, UPT, UPT, -UR7, URZ, URZ ;  /* 0x000000ff07057290 */ /* 0x000fc6000fffe1ff */
[----:B------:R-:W-:Y:S01]  /*0bb0*/  LEA R25, R2, R25, 0x3 ;  /* 0x0000001902197211 */ /* 0x000fe200078e18ff */
[----:B------:R-:W2:Y:S01]  /*0bc0*/  LDCU.64 UR10, c[0x0][0x388] ;  /* 0x00007100ff0a77ac */ /* 0x000ea20008000a00 */
[----:B-1----:R-:W-:-:S04]  /*0bd0*/  UIMAD UR4, UR4, UR8, URZ ;  /* 0x00000008040472a4 */ /* 0x002fc8000f8e02ff */
[----:B------:R-:W-:Y:S01]  /*0be0*/  USHF.L.U32 UR4, UR4, 0x3, URZ ;  /* 0x0000000304047899 */ /* 0x000fe200080006ff */
[----:B0-----:R-:W-:Y:S02]  /*0bf0*/  LOP3.LUT R3, R0, 0x3, RZ, 0xc0, !PT ;  /* 0x0000000300037812 */ /* 0x001fe400078ec0ff */
[----:B------:R-:W-:-:S03]  /*0c00*/  SHF.R.U32.HI R0, RZ, 0x2, R0 ;  /* 0x00000002ff007819 */ /* 0x000fc60000011600 */
[C---:B------:R-:W-:Y:S01]  /*0c10*/  VIADD R17, R3.reuse, 0x4 ;  /* 0x0000000403117836 */ /* 0x040fe20000000000 */
[C---:B------:R-:W-:Y:S01]  /*0c20*/  IADD3 R4, PT, PT, R0.reuse, 0x8, RZ ;  /* 0x0000000800047810 */ /* 0x040fe20007ffe0ff */
[C---:B------:R-:W-:Y:S02]  /*0c30*/  IMAD R5, R0.reuse, UR14, R3 ;  /* 0x0000000e00057c24 */ /* 0x040fe4000f8e0203 */
[--C-:B------:R-:W-:Y:S02]  /*0c40*/  IMAD R6, R3, UR8, R0.reuse ;  /* 0x0000000803067c24 */ /* 0x100fe4000f8e0200 */
[----:B------:R-:W-:Y:S02]  /*0c50*/  IMAD R7, R0, UR14, R17 ;  /* 0x0000000e00077c24 */ /* 0x000fe4000f8e0211 */
[----:B------:R-:W-:Y:S02]  /*0c60*/  IMAD R24, R17, UR8, R0 ;  /* 0x0000000811187c24 */ /* 0x000fe4000f8e0200 */
[----:B------:R-:W-:-:S02]  /*0c70*/  IMAD R0, R4, UR14, R3 ;  /* 0x0000000e04007c24 */ /* 0x000fc4000f8e0203 */
[--C-:B------:R-:W-:Y:S02]  /*0c80*/  IMAD R2, R3, UR8, R4.reuse ;  /* 0x0000000803027c24 */ /* 0x100fe4000f8e0204 */
[----:B------:R-:W-:Y:S02]  /*0c90*/  IMAD R3, R4, UR14, R17 ;  /* 0x0000000e04037c24 */ /* 0x000fe4000f8e0211 */
[----:B--2---:R-:W-:-:S07]  /*0ca0*/  IMAD R4, R17, UR8, R4 ;  /* 0x0000000811047c24 */ /* 0x004fce000f8e0204 */
.L_x_8:
[----:B------:R-:W0:Y:S01]  /*0cb0*/  LDC.64 R20, c[0x0][0x380] ;  /* 0x0000e000ff147b82 */ /* 0x000e220000000a00 */
[----:B------:R-:W-:Y:S02]  /*0cc0*/  USHF.R.S32.HI UR6, URZ, 0x1f, UR4 ;  /* 0x0000001fff067899 */ /* 0x000fe40008011404 */
[----:B------:R-:W-:-:S04]  /*0cd0*/  IADD3 R16, P0, PT, R27, UR4, RZ ;  /* 0x000000041b107c10 */ /* 0x000fc8000ff1e0ff */
[----:B------:R-:W-:Y:S02]  /*0ce0*/  LEA.HI.X.SX32 R17, R27, UR6, 0x1, P0 ;  /* 0x000000061b117c11 */ /* 0x000fe400080f0eff */
[----:B------:R-:W-:-:S04]  /*0cf0*/  LEA R22, P0, R16, UR10, 0x2 ;  /* 0x0000000a10167c11 */ /* 0x000fc8000f8010ff */
[----:B------:R-:W-:-:S03]  /*0d00*/  LEA.HI.X R23, R16, UR11, R17, 0x2, P0 ;  /* 0x0000000b10177c11 */ /* 0x000fc600080f1411 */
[----:B------:R-:W-:-:S04]  /*0d10*/  IMAD.WIDE R30, R6, 0x4, R22 ;  /* 0x00000004061e7825 */ /* 0x000fc800078e0216 */
[----:B------:R-:W-:Y:S02]  /*0d20*/  IMAD.WIDE R16, R2, 0x4, R22 ;  /* 0x0000000402107825 */ /* 0x000fe400078e0216 */
[----:B------:R-:W2:Y:S02]  /*0d30*/  LD.E R31, desc[UR12][R30.64] ;  /* 0x0000000c1e1f7980 */ /* 0x000ea4000c101900 */
[----:B0-----:R-:W-:-:S04]  /*0d40*/  IMAD.WIDE.U32 R20, R25, 0x4, R20 ;  /* 0x0000000419147825 */ /* 0x001fc800078e0014 */
[--C-:B------:R-:W-:Y:S01]  /*0d50*/  IMAD.WIDE R18, R5, 0x4, R20.reuse ;  /* 0x0000000405127825 */ /* 0x100fe200078e0214 */
[----:B------:R0:W3:Y:S03]  /*0d60*/  LD.E R30, desc[UR12][R16.64] ;  /* 0x0000000c101e7980 */ /* 0x0000e6000c101900 */
[--C-:B------:R-:W-:Y:S02]  /*0d70*/  IMAD.WIDE R28, R0, 0x4, R20.reuse ;  /* 0x00000004001c7825 */ /* 0x100fe400078e0214 */
[----:B------:R-:W2:Y:S04]  /*0d80*/  LD.E R18, desc[UR12][R18.64] ;  /* 0x0000000c12127980 */ /* 0x000ea8000c101900 */
[----:B------:R1:W2:Y:S01]  /*0d90*/  LD.E R19, desc[UR12][R28.64] ;  /* 0x0000000c1c137980 */ /* 0x0002a2000c101900 */
[----:B0-----:R-:W-:-:S04]  /*0da0*/  IMAD.WIDE R16, R7, 0x4, R20 ;  /* 0x0000000407107825 */ /* 0x001fc800078e0214 */
[----:B------:R-:W-:Y:S02]  /*0db0*/  IMAD.WIDE R20, R3, 0x4, R20 ;  /* 0x0000000403147825 */ /* 0x000fe400078e0214 */
[----:B------:R-:W4:Y:S02]  /*0dc0*/  LD.E R16, desc[UR12][R16.64] ;  /* 0x0000000c10107980 */ /* 0x000f24000c101900 */
[----:B-1----:R-:W-:-:S04]  /*0dd0*/  IMAD.WIDE R28, R24, 0x4, R22 ;  /* 0x00000004181c7825 */ /* 0x002fc800078e0216 */
[----:B------:R-:W-:Y:S02]  /*0de0*/  IMAD.WIDE R22, R4, 0x4, R22 ;  /* 0x0000000404167825 */ /* 0x000fe400078e0216 */
[----:B------:R-:W4:Y:S04]  /*0df0*/  LD.E R28, desc[UR12][R28.64] ;  /* 0x0000000c1c1c7980 */ /* 0x000f28000c101900 */
[----:B------:R-:W4:Y:S04]  /*0e00*/  LD.E R17, desc[UR12][R20.64] ;  /* 0x0000000c14117980 */ /* 0x000f28000c101900 */
[----:B------:R-:W5:Y:S01]  /*0e10*/  LD.E R22, desc[UR12][R22.64] ;  /* 0x0000000c16167980 */ /* 0x000f62000c101900 */
[----:B------:R-:W-:-:S04]  /*0e20*/  UIADD3 UR5, UPT, UPT, UR5, 0x1, URZ ;  /* 0x0000000105057890 */ /* 0x000fc8000fffe0ff */
[----:B------:R-:W-:Y:S01]  /*0e30*/  UISETP.NE.AND UP0, UPT, UR5, URZ, UPT ;  /* 0x000000ff0500728c */ /* 0x000fe2000bf05270 */
[----:B------:R-:W-:Y:S01]  /*0e40*/  IADD3 R25, PT, PT, R25, 0x8, RZ ;  /* 0x0000000819197810 */ /* 0x000fe20007ffe0ff */
[----:B------:R-:W-:Y:S01]  /*0e50*/  ULEA UR4, UR8, UR4, 0x3 ;  /* 0x0000000408047291 */ /* 0x000fe2000f8e18ff */
[C---:B--2---:R-:W-:Y:S08]  /*0e60*/  HMMA.1684.F32.TF32 R8, R18.reuse, R31, R8 ;  /* 0x0000001f1208723c */ /* 0x044ff00000085008 */
[----:B---3--:R-:W-:-:S12]  /*0e70*/  HMMA.1684.F32.TF32 R12, R18, R30, R12 ;  /* 0x0000001e120c723c */ /* 0x008fd8000008500c */
[C---:B----4-:R-:W-:Y:S08]  /*0e80*/  HMMA.1684.F32.TF32 R8, R16.reuse, R28, R8 ;  /* 0x0000001c1008723c */ /* 0x050ff00000085008 */
[----:B-----5:R-:W-:Y:S01]  /*0e90*/  HMMA.1684.F32.TF32 R12, R16, R22, R12 ;  /* 0x00000016100c723c */ /* 0x020fe2000008500c */
[----:B------:R-:W-:-:S04]  /*0ea0*/  NOP ;  /* 0x0000000000007918 */ /* 0x000fc80000000000 */
[----:B------:R-:W-:-:S15]  /*0eb0*/  BRA.U UP0, `(.L_x_8) ;  /* 0xfffffffd007c7547 */ /* 0x000fde000b83ffff */
.L_x_5:
[----:B------:R-:W0:Y:S01]  /*0ec0*/  S2R R2, SR_LANEID ;  /* 0x0000000000027919 */ /* 0x000e220000000000 */
[----:B------:R-:W1:Y:S01]  /*0ed0*/  LDC R7, c[0x0][0x3a0] ;  /* 0x0000e800ff077b82 */ /* 0x000e620000000800 */
[----:B------:R-:W2:Y:S01]  /*0ee0*/  LDCU.64 UR4, c[0x0][0x390] ;  /* 0x00007200ff0477ac */ /* 0x000ea20008000a00 */
[----:B------:R-:W-:Y:S01]  /*0ef0*/  MOV R3, RZ ;  /* 0x000000ff00037202 */ /* 0x000fe20000000f00 */
[----:B-1----:R-:W-:Y:S01]  /*0f00*/  IMAD R26, R26, R7, RZ ;  /* 0x000000071a1a7224 */ /* 0x002fe200078e02ff */
[----:B------:R-:W-:-:S04]  /*0f10*/  SHF.R.U32.HI R7, RZ, 0x1, R7 ;  /* 0x00000001ff077819 */ /* 0x000fc80000011607 */
[----:B------:R-:W-:Y:S02]  /*0f20*/  SHF.R.S32.HI R0, RZ, 0x1f, R26 ;  /* 0x0000001fff007819 */ /* 0x000fe4000001141a */
[----:B0-----:R-:W-:Y:S02]  /*0f30*/  SHF.R.U32.HI R4, RZ, 0x2, R2 ;  /* 0x00000002ff047819 */ /* 0x001fe40000011602 */
[----:B------:R-:W-:Y:S02]  /*0f40*/  LOP3.LUT R2, R2, 0x3, RZ, 0xc0, !PT ;  /* 0x0000000302027812 */ /* 0x000fe400078ec0ff */
[----:B------:R-:W-:-:S03]  /*0f50*/  IADD3 R17, P0, PT, R27, R26, RZ ;  /* 0x0000001a1b117210 */ /* 0x000fc60007f1e0ff */
[----:B------:R-:W-:Y:S01]  /*0f60*/  IMAD.WIDE.U32 R2, R4, R7, R2 ;  /* 0x0000000704027225 */ /* 0x000fe200078e0002 */
[----:B------:R-:W-:Y:S02]  /*0f70*/  LEA.HI.X.SX32 R0, R27, R0, 0x1, P0 ;  /* 0x000000001b007211 */ /* 0x000fe400000f0eff */
[----:B--2---:R-:W-:-:S04]  /*0f80*/  LEA R5, P0, R17, UR4, 0x2 ;  /* 0x0000000411057c11 */ /* 0x004fc8000f8010ff */
[----:B------:R-:W-:Y:S02]  /*0f90*/  LEA.HI.X R17, R17, UR5, R0, 0x2, P0 ;  /* 0x0000000511117c11 */ /* 0x000fe400080f1400 */
[----:B------:R-:W-:-:S04]  /*0fa0*/  LEA R4, P0, R2, R5, 0x3 ;  /* 0x0000000502047211 */ /* 0x000fc800078018ff */
[----:B------:R-:W-:-:S03]  /*0fb0*/  LEA.HI.X R5, R2, R17, R3, 0x3, P0 ;  /* 0x0000001102057211 */ /* 0x000fc600000f1c03 */
[----:B------:R-:W-:Y:S02]  /*0fc0*/  IMAD.WIDE.U32 R2, R7, 0x40, R4 ;  /* 0x0000004007027825 */ /* 0x000fe400078e0004 */
[----:B------:R-:W-:Y:S04]  /*0fd0*/  ST.E.64 desc[UR12][R4.64], R8 ;  /* 0x0000000804007985 */ /* 0x000fe8000c101b0c */
[----:B------:R-:W-:Y:S04]  /*0fe0*/  ST.E.64 desc[UR12][R2.64], R10 ;  /* 0x0000000a02007985 */ /* 0x000fe8000c101b0c */
[----:B------:R-:W-:Y:S04]  /*0ff0*/  ST.E.64 desc[UR12][R4.64+0x20], R12 ;  /* 0x0000200c04007985 */ /* 0x000fe8000c101b0c */
[----:B------:R-:W-:Y:S01]  /*1000*/  ST.E.64 desc[UR12][R2.64+0x20], R14 ;  /* 0x0000200e02007985 */ /* 0x000fe2000c101b0c */
[----:B------:R-:W-:Y:S05]  /*1010*/  EXIT ;  /* 0x000000000000794d */ /* 0x000fea0003800000 */
.L_x_9:
        /* <DEDUP_REMOVED lines=14> */
.L_x_28:


//--------------------- .text._Z17V3_row_wmma_kerV2PfS_S_iii --------------------------
	.section	.text._Z17V3_row_wmma_kerV2PfS_S_iii,"ax",@progbits
	.align	128
        .global         _Z17V3_row_wmma_kerV2PfS_S_iii
        .type           _Z17V3_row_wmma_kerV2PfS_S_iii,@function
        .size           _Z17V3_row_wmma_kerV2PfS_S_iii,(.L_x_29 - _Z17V3_row_wmma_kerV2PfS_S_iii)
        .other          _Z17V3_row_wmma_kerV2PfS_S_iii,@"STO_CUDA_ENTRY STV_DEFAULT"
_Z17V3_row_wmma_kerV2PfS_S_iii:
.text._Z17V3_row_wmma_kerV2PfS_S_iii:
        /* <DEDUP_REMOVED lines=60> */
.L_x_12:
        /* <DEDUP_REMOVED lines=27> */
[C---:B0-----:R-:W-:Y:S02]  /*0570*/  LEA R29, P0, R17.reuse, UR16, 0x2 ;  /* 0x00000010111d7c11 */ /* 0x041fe4000f8010ff */
        /* <DEDUP_REMOVED lines=94> */
.L_x_11:
        /* <DEDUP_REMOVED lines=21> */
.L_x_13:
        /* <DEDUP_REMOVED lines=33> */
.L_x_10:
[----:B------:R-:W0:Y:S01]  /*0ec0*/  LDC R0, c[0x0][0x3a0] ;  /* 0x0000e800ff007b82 */ /* 0x000e220000000800 */
[----:B------:R-:W1:Y:S01]  /*0ed0*/  S2R R2, SR_LANEID ;  /* 0x0000000000027919 */ /* 0x000e620000000000 */
[----:B------:R-:W2:Y:S01]  /*0ee0*/  LDCU.64 UR4, c[0x0][0x390] ;  /* 0x00007200ff0477ac */ /* 0x000ea20008000a00 */
[----:B0-----:R-:W-:Y:S01]  /*0ef0*/  IMAD R27, R27, R0, RZ ;  /* 0x000000001b1b7224 */ /* 0x001fe200078e02ff */
[----:B------:R-:W-:-:S04]  /*0f00*/  SHF.R.U32.HI R7, RZ, 0x1, R0 ;  /* 0x00000001ff077819 */ /* 0x000fc80000011600 */
[----:B------:R-:W-:Y:S02]  /*0f10*/  SHF.R.S32.HI R3, RZ, 0x1f, R27 ;  /* 0x0000001fff037819 */ /* 0x000fe4000001141b */
[C---:B------:R-:W-:Y:S02]  /*0f20*/  IADD3 R17, P0, PT, R26.reuse, R27, RZ ;  /* 0x0000001b1a117210 */ /* 0x040fe40007f1e0ff */
[----:B-1----:R-:W-:Y:S02]  /*0f30*/  SHF.R.U32.HI R4, RZ, 0x2, R2 ;  /* 0x00000002ff047819 */ /* 0x002fe40000011602 */
[----:B------:R-:W-:Y:S02]  /*0f40*/  LEA.HI.X.SX32 R26, R26, R3, 0x1, P0 ;  /* 0x000000031a1a7211 */ /* 0x000fe400000f0eff */
[----:B------:R-:W-:Y:S02]  /*0f50*/  LOP3.LUT R2, R2, 0x3, RZ, 0xc0, !PT ;  /* 0x0000000302027812 */ /* 0x000fe400078ec0ff */
[----:B------:R-:W-:-:S02]  /*0f60*/  MOV R3, RZ ;  /* 0x000000ff00037202 */ /* 0x000fc40000000f00 */
[----:B--2---:R-:W-:Y:S01]  /*0f70*/  LEA R5, P0, R17, UR4, 0x2 ;  /* 0x0000000411057c11 */ /* 0x004fe2000f8010ff */
[----:B------:R-:W-:-:S03]  /*0f80*/  IMAD.WIDE.U32 R2, R4, R7, R2 ;  /* 0x0000000704027225 */ /* 0x000fc600078e0002 */
        /* <DEDUP_REMOVED lines=9> */
.L_x_14:
        /* <DEDUP_REMOVED lines=14> */
.L_x_29:


//--------------------- .text._Z32V2_row_wmma_matmul_kernel_sharedPfS_S_iii --------------------------
	.section	.text._Z32V2_row_wmma_matmul_kernel_sharedPfS_S_iii,"ax",@progbits
	.align	128
        .global         _Z32V2_row_wmma_matmul_kernel_sharedPfS_S_iii
        .type           _Z32V2_row_wmma_matmul_kernel_sharedPfS_S_iii,@function
        .size           _Z32V2_row_wmma_matmul_kernel_sharedPfS_S_iii,(.L_x_30 - _Z32V2_row_wmma_matmul_kernel_sharedPfS_S_iii)
        .other          _Z32V2_row_wmma_matmul_kernel_sharedPfS_S_iii,@"STO_CUDA_ENTRY STV_DEFAULT"
_Z32V2_row_wmma_matmul_kernel_sharedPfS_S_iii:
.text._Z32V2_row_wmma_matmul_kernel_sharedPfS_S_iii:
[----:B------:R-:W-:Y:S01]  /*0000*/  LDC R1, c[0x0][0x37c] ;  /* 0x0000df00ff017b82 */ /* 0x000fe20000000800 */
[----:B------:R-:W0:Y:S01]  /*0010*/  S2R R15, SR_TID.X ;  /* 0x00000000000f7919 */ /* 0x000e220000002100 */
[----:B------:R-:W0:Y:S01]  /*0020*/  LDCU UR4, c[0x0][0x360] ;  /* 0x00006c00ff0477ac */ /* 0x000e220008000800 */
[----:B------:R-:W-:Y:S02]  /*0030*/  CS2R R10, SRZ ;  /* 0x00000000000a7805 */ /* 0x000fe4000001ff00 */
[----:B------:R-:W-:Y:S01]  /*0040*/  CS2R R8, SRZ ;  /* 0x0000000000087805 */ /* 0x000fe2000001ff00 */
[----:B------:R-:W0:Y:S01]  /*0050*/  S2R R0, SR_TID.Y ;  /* 0x0000000000007919 */ /* 0x000e220000002200 */
[----:B------:R-:W-:Y:S01]  /*0060*/  CS2R R6, SRZ ;  /* 0x0000000000067805 */ /* 0x000fe2000001ff00 */
[----:B------:R-:W1:Y:S01]  /*0070*/  LDCU.64 UR6, c[0x0][0x358] ;  /* 0x00006b00ff0677ac */ /* 0x000e620008000a00 */
[----:B------:R-:W2:Y:S01]  /*0080*/  S2R R5, SR_CTAID.X ;  /* 0x0000000000057919 */ /* 0x000ea20000002500 */
[----:B------:R-:W3:Y:S01]  /*0090*/  S2R R3, SR_CTAID.Y ;  /* 0x0000000000037919 */ /* 0x000ee20000002600 */
[----:B0-----:R-:W-:Y:S01]  /*00a0*/  IMAD R15, R0, UR4, R15 ;  /* 0x00000004000f7c24 */ /* 0x001fe2000f8e020f */
[----:B------:R-:W0:Y:S04]  /*00b0*/  LDCU UR4, c[0x0][0x39c] ;  /* 0x00007380ff0477ac */ /* 0x000e280008000800 */
[----:B------:R-:W-:-:S02]  /*00c0*/  SHF.R.U32.HI R0, RZ, 0x1, R15 ;  /* 0x00000001ff007819 */ /* 0x000fc4000001160f */
[----:B------:R-:W-:Y:S02]  /*00d0*/  SHF.R.U32.HI R2, RZ, 0x2, R15 ;  /* 0x00000002ff027819 */ /* 0x000fe4000001160f */
[----:B------:R-:W-:Y:S02]  /*00e0*/  LOP3.LUT R0, R0, 0x10, RZ, 0xc0, !PT ;  /* 0x0000001000007812 */ /* 0x000fe400078ec0ff */
[----:B------:R-:W-:-:S03]  /*00f0*/  LOP3.LUT R2, R2, 0xffff0, RZ, 0xc0, !PT ;  /* 0x000ffff002027812 */ /* 0x000fc600078ec0ff */
[----:B--2---:R-:W-:Y:S01]  /*0100*/  IMAD R0, R5, 0x20, R0 ;  /* 0x0000002005007824 */ /* 0x004fe200078e0200 */
[----:B------:R-:W-:Y:S01]  /*0110*/  CS2R R4, SRZ ;  /* 0x0000000000047805 */ /* 0x000fe2000001ff00 */
[----:B---3--:R-:W-:Y:S01]  /*0120*/  IMAD R2, R3, 0x40, R2 ;  /* 0x0000004003027824 */ /* 0x008fe200078e0202 */
[----:B0-----:R-:W-:-:S09]  /*0130*/  UISETP.GE.AND UP0, UPT, UR4, 0x1, UPT ;  /* 0x000000010400788c */ /* 0x001fd2000bf06270 */
[----:B-1----:R-:W-:Y:S05]  /*0140*/  BRA.U !UP0, `(.L_x_15) ;  /* 0x0000000508a87547 */ /* 0x002fea000b800000 */
[----:B------:R-:W0:Y:S01]  /*0150*/  S2R R19, SR_CgaCtaId ;  /* 0x0000000000137919 */ /* 0x000e220000008800 */
[C---:B------:R-:W-:Y:S01]  /*0160*/  LOP3.LUT R13, R15.reuse, 0x1f, RZ, 0xc0, !PT ;  /* 0x0000001f0f0d7812 */ /* 0x040fe200078ec0ff */
[----:B------:R-:W-:Y:S01]  /*0170*/  IMAD.SHL.U32 R11, R15, 0x20, RZ ;  /* 0x000000200f0b7824 */ /* 0x000fe200078e00ff */
[----:B------:R-:W-:Y:S01]  /*0180*/  SHF.R.U32.HI R18, RZ, 0x5, R15 ;  /* 0x00000005ff127819 */ /* 0x000fe2000001160f */
[----:B------:R-:W1:Y:S01]  /*0190*/  S2R R3, SR_SWINHI ;  /* 0x0000000000037919 */ /* 0x000e620000002f00 */
[----:B------:R-:W-:Y:S02]  /*01a0*/  MOV R12, 0x400 ;  /* 0x00000400000c7802 */ /* 0x000fe40000000f00 */
[----:B------:R-:W-:Y:S02]  /*01b0*/  SHF.R.U32.HI R13, RZ, 0x4, R13 ;  /* 0x00000004ff0d7819 */ /* 0x000fe4000001160d */
[----:B------:R-:W-:Y:S01]  /*01c0*/  SHF.L.U32 R18, R18, 0x7, RZ ;  /* 0x0000000712127819 */ /* 0x000fe200000006ff */
[----:B------:R-:W-:Y:S01]  /*01d0*/  VIADD R14, R12, 0x1000 ;  /* 0x000010000c0e7836 */ /* 0x000fe20000000000 */
[----:B------:R-:W-:-:S03]  /*01e0*/  LOP3.LUT R16, R11, 0x1e0, RZ, 0xc0, !PT ;  /* 0x000001e00b107812 */ /* 0x000fc600078ec0ff */
[----:B------:R-:W-:-:S04]  /*01f0*/  IMAD.IADD R11, R13, 0x1, R18 ;  /* 0x000000010d0b7824 */ /* 0x000fc800078e0212 */
[----:B------:R-:W-:Y:S01]  /*0200*/  IMAD R17, R11, 0x4, R16 ;  /* 0x000000040b117824 */ /* 0x000fe200078e0210 */
[C---:B------:R-:W-:Y:S02]  /*0210*/  LOP3.LUT R11, R15.reuse, 0xf, RZ, 0xc0, !PT ;  /* 0x0000000f0f0b7812 */ /* 0x040fe400078ec0ff */
[----:B------:R-:W-:Y:S02]  /*0220*/  LOP3.LUT R15, R15, 0x7, RZ, 0xc0, !PT ;  /* 0x000000070f0f7812 */ /* 0x000fe400078ec0ff */
[----:B------:R-:W-:Y:S01]  /*0230*/  IADD3 R16, PT, PT, R0, R11, RZ ;  /* 0x0000000b00107210 */ /* 0x000fe20007ffe0ff */
[----:B------:R-:W-:Y:S01]  /*0240*/  IMAD.MOV.U32 R11, RZ, RZ, RZ ;  /* 0x000000ffff0b7224 */ /* 0x000fe200078e00ff */
[C---:B0-----:R-:W-:Y:S02]  /*0250*/  LEA R12, R19.reuse, R12, 0x18 ;  /* 0x0000000c130c7211 */ /* 0x041fe400078ec0ff */
[----:B------:R-:W-:Y:S02]  /*0260*/  LEA R22, R19, R14, 0x18 ;  /* 0x0000000e13167211 */ /* 0x000fe400078ec0ff */
[----:B------:R-:W-:-:S02]  /*0270*/  MOV R24, R12 ;  /* 0x0000000c00187202 */ /* 0x000fc40000000f00 */
[-C--:B-1----:R-:W-:Y:S01]  /*0280*/  MOV R25, R3.reuse ;  /* 0x0000000300197202 */ /* 0x082fe20000000f00 */
[----:B------:R-:W-:Y:S01]  /*0290*/  IMAD.IADD R14, R12, 0x1, R17 ;  /* 0x000000010c0e7824 */ /* 0x000fe200078e0211 */
[----:B------:R-:W-:Y:S02]  /*02a0*/  MOV R22, R22 ;  /* 0x0000001600167202 */ /* 0x000fe40000000f00 */
[----:B------:R-:W-:Y:S01]  /*02b0*/  MOV R23, R3 ;  /* 0x0000000300177202 */ /* 0x000fe20000000f00 */
[----:B------:R-:W-:Y:S02]  /*02c0*/  IMAD.MOV.U32 R12, RZ, RZ, RZ ;  /* 0x000000ffff0c7224 */ /* 0x000fe400078e00ff */
[----:B------:R-:W-:-:S04]  /*02d0*/  IMAD.WIDE.U32 R24, R18, 0x4, R24 ;  /* 0x0000000412187825 */ /* 0x000fc800078e0018 */
[----:B------:R-:W-:Y:S01]  /*02e0*/  IMAD.WIDE.U32 R22, R18, 0x4, R22 ;  /* 0x0000000412167825 */ /* 0x000fe200078e0016 */
[----:B------:R-:W-:-:S03]  /*02f0*/  LEA R18, R15, R18, 0x4 ;  /* 0x000000120f127211 */ /* 0x000fc600078e20ff */
[----:B------:R-:W-:-:S07]  /*0300*/  IMAD R3, R16, UR4, R13 ;  /* 0x0000000410037c24 */ /* 0x000fce000f8e020d */
.L_x_20:
[----:B------:R-:W-:Y:S01]  /*0310*/  BSSY.RECONVERGENT B0, `(.L_x_16) ;  /* 0x000000d000007945 */ /* 0x000fe20003800200 */
[----:B------:R-:W-:Y:S02]  /*0320*/  IMAD R19, R12, 0x8, R3 ;  /* 0x000000080c137824 */ /* 0x000fe400078e0203 */
[----:B------:R-:W-:Y:S02]  /*0330*/  IMAD.MOV.U32 R20, RZ, RZ, R14 ;  /* 0x000000ffff147224 */ /* 0x000fe400078e000e */
[----:B------:R-:W-:-:S07]  /*0340*/  IMAD.MOV.U32 R21, RZ, RZ, R13 ;  /* 0x000000ffff157224 */ /* 0x000fce00078e000d */
.L_x_17:
[----:B------:R-:W0:Y:S02]  /*0350*/  LDC.64 R16, c[0x0][0x380] ;  /* 0x0000e000ff107b82 */ /* 0x000e240000000a00 */
[----:B0-----:R-:W-:-:S06]  /*0360*/  IMAD.WIDE R16, R19, 0x4, R16 ;  /* 0x0000000413107825 */ /* 0x001fcc00078e0210 */
[----:B------:R-:W2:Y:S01]  /*0370*/  LDG.E R17, desc[UR6][R16.64] ;  /* 0x0000000610117981 */ /* 0x000ea2000c1e1900 */
[----:B------:R-:W-:Y:S01]  /*0380*/  ISETP.GE.U32.AND P0, PT, R21, 0x6, PT ;  /* 0x000000061500780c */ /* 0x000fe20003f06070 */
[----:B------:R-:W-:Y:S01]  /*0390*/  VIADD R19, R19, 0x2 ;  /* 0x0000000213137836 */ /* 0x000fe20000000000 */
[----:B------:R-:W-:Y:S01]  /*03a0*/  IADD3 R21, PT, PT, R21, 0x2, RZ ;  /* 0x0000000215157810 */ /* 0x000fe20007ffe0ff */
[----:B--2---:R0:W-:Y:S02]  /*03b0*/  STS [R20], R17 ;  /* 0x0000001114007388 */ /* 0x0041e40000000800 */
[----:B0-----:R-:W-:-:S08]  /*03c0*/  VIADD R20, R20, 0x8 ;  /* 0x0000000814147836 */ /* 0x001fd00000000000 */
[----:B------:R-:W-:Y:S05]  /*03d0*/  @!P0 BRA `(.L_x_17) ;  /* 0xfffffffc00dc8947 */ /* 0x000fea000383ffff */
[----:B------:R-:W-:Y:S05]  /*03e0*/  BSYNC.RECONVERGENT B0 ;  /* 0x0000000000007941 */ /* 0x000fea0003800200 */
.L_x_16:
[----:B------:R-:W0:Y:S01]  /*03f0*/  S2R R16, SR_TID.Y ;  /* 0x0000000000107919 */ /* 0x000e220000002200 */
[----:B------:R-:W0:Y:S01]  /*0400*/  LDCU UR8, c[0x0][0x360] ;  /* 0x00006c00ff0877ac */ /* 0x000e220008000800 */
[----:B------:R-:W1:Y:S01]  /*0410*/  S2UR UR5, SR_CgaCtaId ;  /* 0x00000000000579c3 */ /* 0x000e620000008800 */
[----:B------:R-:W-:Y:S01]  /*0420*/  LEA R19, R12, R15, 0x3 ;  /* 0x0000000f0c137211 */ /* 0x000fe200078e18ff */
[----:B------:R-:W0:Y:S01]  /*0430*/  S2R R17, SR_TID.X ;  /* 0x0000000000117919 */ /* 0x000e220000002100 */
[----:B------:R-:W2:Y:S01]  /*0440*/  LDCU UR9, c[0x0][0x3a0] ;  /* 0x00007400ff0977ac */ /* 0x000ea20008000800 */
[----:B------:R-:W-:Y:S01]  /*0450*/  BSSY.RECONVERGENT B0, `(.L_x_18) ;  /* 0x0000012000007945 */ /* 0x000fe20003800200 */
[----:B------:R-:W-:Y:S02]  /*0460*/  UMOV UR4, 0x400 ;  /* 0x0000040000047882 */ /* 0x000fe40000000000 */
[----:B------:R-:W-:Y:S01]  /*0470*/  UIADD3 UR4, UPT, UPT, UR4, 0x1000, URZ ;  /* 0x0000100004047890 */ /* 0x000fe2000fffe0ff */
[----:B--2---:R-:W-:-:S03]  /*0480*/  IMAD R19, R19, UR9, R2 ;  /* 0x0000000913137c24 */ /* 0x004fc6000f8e0202 */
[----:B-1----:R-:W-:Y:S01]  /*0490*/  ULEA UR4, UR5, UR4, 0x18 ;  /* 0x0000000405047291 */ /* 0x002fe2000f8ec0ff */
[----:B0-----:R-:W-:-:S05]  /*04a0*/  IMAD R16, R16, UR8, R17 ;  /* 0x0000000810107c24 */ /* 0x001fca000f8e0211 */
[----:B------:R-:W-:-:S04]  /*04b0*/  LOP3.LUT R16, R16, 0x1f, RZ, 0xc0, !PT ;  /* 0x0000001f10107812 */ /* 0x000fc800078ec0ff */
[----:B------:R-:W-:-:S07]  /*04c0*/  SHF.R.U32.HI R20, RZ, 0x3, R16 ;  /* 0x00000003ff147819 */ /* 0x000fce0000011610 */
.L_x_19:
[----:B0-----:R-:W0:Y:S01]  /*04d0*/  LDC.64 R16, c[0x0][0x388] ;  /* 0x0000e200ff107b82 */ /* 0x001e220000000a00 */
[----:B------:R-:W-:-:S04]  /*04e0*/  IMAD.IADD R21, R19, 0x1, R20 ;  /* 0x0000000113157824 */ /* 0x000fc800078e0214 */
[----:B0-----:R-:W-:-:S06]  /*04f0*/  IMAD.WIDE R16, R21, 0x4, R16 ;  /* 0x0000000415107825 */ /* 0x001fcc00078e0210 */
[----:B------:R-:W2:Y:S01]  /*0500*/  LDG.E R16, desc[UR6][R16.64] ;  /* 0x0000000610107981 */ /* 0x000ea2000c1e1900 */
[----:B------:R-:W-:Y:S01]  /*0510*/  IMAD.IADD R21, R18, 0x1, R20 ;  /* 0x0000000112157824 */ /* 0x000fe200078e0214 */
[C---:B------:R-:W-:Y:S02]  /*0520*/  ISETP.GE.U32.AND P0, PT, R20.reuse, 0xc, PT ;  /* 0x0000000c1400780c */ /* 0x040fe40003f06070 */
[----:B------:R-:W-:Y:S02]  /*0530*/  IADD3 R20, PT, PT, R20, 0x4, RZ ;  /* 0x0000000414147810 */ /* 0x000fe40007ffe0ff */
[----:B------:R-:W-:-:S05]  /*0540*/  LEA R21, R21, UR4, 0x2 ;  /* 0x0000000415157c11 */ /* 0x000fca000f8e10ff */
[----:B--2---:R0:W-:Y:S04]  /*0550*/  STS [R21], R16 ;  /* 0x0000001015007388 */ /* 0x0041e80000000800 */
[----:B------:R-:W-:Y:S05]  /*0560*/  @!P0 BRA `(.L_x_19) ;  /* 0xfffffffc00d88947 */ /* 0x000fea000383ffff */
[----:B------:R-:W-:Y:S05]  /*0570*/  BSYNC.RECONVERGENT B0 ;  /* 0x0000000000007941 */ /* 0x000fea0003800200 */
.L_x_18:
[----:B0-----:R-:W0:Y:S01]  /*0580*/  S2R R16, SR_LANEID ;  /* 0x0000000000107919 */ /* 0x001e220000000000 */
[----:B------:R-:W1:Y:S01]  /*0590*/  LDCU UR4, c[0x0][0x39c] ;  /* 0x00007380ff0477ac */ /* 0x000e620008000800 */
[----:B0-----:R-:W-:Y:S02]  /*05a0*/  SHF.R.U32.HI R19, RZ, 0x2, R16 ;  /* 0x00000002ff137819 */ /* 0x001fe40000011610 */
[----:B------:R-:W-:-:S05]  /*05b0*/  LOP3.LUT R16, R16, 0x3, RZ, 0xc0, !PT ;  /* 0x0000000310107812 */ /* 0x000fca00078ec0ff */
[----:B------:R-:W-:Y:S01]  /*05c0*/  IMAD R20, R19, 0x8, R16 ;  /* 0x0000000813147824 */ /* 0x000fe200078e0210 */
[----:B------:R-:W-:-:S03]  /*05d0*/  LEA R19, R16, R19, 0x4 ;  /* 0x0000001310137211 */ /* 0x000fc600078e20ff */
[C---:B------:R-:W-:Y:S02]  /*05e0*/  VIADD R27, R20.reuse, 0x40 ;  /* 0x00000040141b7836 */ /* 0x040fe40000000000 */
[--C-:B------:R-:W-:Y:S01]  /*05f0*/  IMAD.WIDE R16, R20, 0x4, R24.reuse ;  /* 0x0000000414107825 */ /* 0x100fe200078e0218 */
[----:B------:R-:W-:Y:S03]  /*0600*/  BAR.SYNC.DEFER_BLOCKING 0x0 ;  /* 0x0000000000007b1d */ /* 0x000fe60000010000 */
[----:B------:R-:W-:-:S04]  /*0610*/  IMAD.WIDE R26, R27, 0x4, R24 ;  /* 0x000000041b1a7825 */ /* 0x000fc800078e0218 */
[C---:B------:R-:W-:Y:S02]  /*0620*/  VIADD R21, R19.reuse, 0x8 ;  /* 0x0000000813157836 */ /* 0x040fe40000000000 */
[--C-:B------:R-:W-:Y:S01]  /*0630*/  IMAD.WIDE R28, R19, 0x4, R22.reuse ;  /* 0x00000004131c7825 */ /* 0x100fe200078e0216 */
[----:B------:R-:W2:Y:S05]  /*0640*/  LD.E R16, desc[UR6][R16.64] ;  /* 0x0000000610107980 */ /* 0x000eaa000c101900 */
[----:B------:R-:W2:Y:S04]  /*0650*/  LD.E R28, desc[UR6][R28.64] ;  /* 0x000000061c1c7980 */ /* 0x000ea8000c101900 */
[----:B------:R0:W2:Y:S02]  /*0660*/  LD.E R17, desc[UR6][R26.64] ;  /* 0x000000061a117980 */ /* 0x0000a4000c101900 */
[----:B0-----:R-:W-:-:S06]  /*0670*/  IMAD.WIDE R26, R21, 0x4, R22 ;  /* 0x00000004151a7825 */ /* 0x001fcc00078e0216 */
[----:B------:R-:W3:Y:S01]  /*0680*/  LD.E R26, desc[UR6][R26.64] ;  /* 0x000000061a1a7980 */ /* 0x000ee2000c101900 */
[C---:B------:R-:W-:Y:S02]  /*0690*/  VIADD R21, R20.reuse, 0x4 ;  /* 0x0000000414157836 */ /* 0x040fe40000000000 */
[----:B------:R-:W-:Y:S01]  /*06a0*/  VIADD R29, R20, 0x44 ;  /* 0x00000044141d7836 */ /* 0x000fe20000000000 */
[----:B--2---:R-:W-:Y:S03]  /*06b0*/  HMMA.1684.F32.TF32 R4, R16, R28, R4 ;  /* 0x0000001c1004723c */ /* 0x004fe60000085004 */
[----:B------:R-:W-:-:S05]  /*06c0*/  IMAD.WIDE R28, R29, 0x4, R24 ;  /* 0x000000041d1c7825 */ /* 0x000fca00078e0218 */
[----:B---3--:R-:W-:Y:S01]  /*06d0*/  HMMA.1684.F32.TF32 R8, R16, R26, R8 ;  /* 0x0000001a1008723c */ /* 0x008fe20000085008 */
[----:B------:R-:W-:Y:S01]  /*06e0*/  IMAD.WIDE R16, R21, 0x4, R24 ;  /* 0x0000000415107825 */ /* 0x000fe200078e0218 */
[----:B------:R-:W-:-:S03]  /*06f0*/  IADD3 R21, PT, PT, R19, 0x40, RZ ;  /* 0x0000004013157810 */ /* 0x000fc60007ffe0ff */
[----:B------:R-:W-:Y:S02]  /*0700*/  VIADD R19, R19, 0x48 ;  /* 0x0000004813137836 */ /* 0x000fe40000000000 */
[--C-:B------:R-:W-:Y:S01]  /*0710*/  IMAD.WIDE R20, R21, 0x4, R22.reuse ;  /* 0x0000000415147825 */ /* 0x100fe200078e0216 */
[----:B------:R-:W2:Y:S03]  /*0720*/  LD.E R16, desc[UR6][R16.64] ;  /* 0x0000000610107980 */ /* 0x000ea6000c101900 */
[----:B------:R-:W-:Y:S02]  /*0730*/  IMAD.WIDE R26, R19, 0x4, R22 ;  /* 0x00000004131a7825 */ /* 0x000fe400078e0216 */
[----:B------:R-:W2:Y:S04]  /*0740*/  LD.E R20, desc[UR6][R20.64] ;  /* 0x0000000614147980 */ /* 0x000ea8000c101900 */
[----:B------:R-:W3:Y:S04]  /*0750*/  LD.E R26, desc[UR6][R26.64] ;  /* 0x000000061a1a7980 */ /* 0x000ee8000c101900 */
[----:B------:R-:W2:Y:S01]  /*0760*/  LD.E R17, desc[UR6][R28.64] ;  /* 0x000000061c117980 */ /* 0x000ea2000c101900 */
[----:B-1----:R-:W-:Y:S01]  /*0770*/  UIADD3 UR4, UPT, UPT, UR4, 0x7, URZ ;  /* 0x0000000704047890 */ /* 0x002fe2000fffe0ff */
[----:B------:R-:W-:-:S03]  /*0780*/  IADD3 R12, PT, PT, R12, 0x1, RZ ;  /* 0x000000010c0c7810 */ /* 0x000fc60007ffe0ff */
[----:B------:R-:W-:-:S06]  /*0790*/  USHF.R.U32.HI UR4, URZ, 0x3, UR4 ;  /* 0x00000003ff047899 */ /* 0x000fcc0008011604 */
[----:B------:R-:W-:Y:S01]  /*07a0*/  ISETP.NE.AND P0, PT, R12, UR4, PT ;  /* 0x000000040c007c0c */ /* 0x000fe2000bf05270 */
[C---:B--2---:R-:W-:Y:S08]  /*07b0*/  HMMA.1684.F32.TF32 R4, R16.reuse, R20, R4 ;  /* 0x000000141004723c */ /* 0x044ff00000085004 */
[----:B---3--:R-:W-:Y:S04]  /*07c0*/  HMMA.1684.F32.TF32 R8, R16, R26, R8 ;  /* 0x0000001a1008723c */ /* 0x008fe80000085008 */
[----:B------:R-:W-:-:S01]  /*07d0*/  NOP ;  /* 0x0000000000007918 */ /* 0x000fc20000000000 */
[----:B------:R-:W-:-:S15]  /*07e0*/  @P0 BRA `(.L_x_20) ;  /* 0xfffffff800c80947 */ /* 0x000fde000383ffff */
.L_x_15:
[----:B------:R-:W0:Y:S01]  /*07f0*/  S2R R12, SR_LANEID ;  /* 0x00000000000c7919 */ /* 0x000e220000000000 */
[----:B------:R-:W1:Y:S01]  /*0800*/  LDC R15, c[0x0][0x3a0] ;  /* 0x0000e800ff0f7b82 */ /* 0x000e620000000800 */
[----:B------:R-:W2:Y:S01]  /*0810*/  LDCU.64 UR4, c[0x0][0x390] ;  /* 0x00007200ff0477ac */ /* 0x000ea20008000a00 */
[----:B------:R-:W-:Y:S02]  /*0820*/  IMAD.MOV.U32 R13, RZ, RZ, RZ ;  /* 0x000000ffff0d7224 */ /* 0x000fe400078e00ff */
[----:B-1----:R-:W-:Y:S01]  /*0830*/  IMAD R3, R0, R15, RZ ;  /* 0x0000000f00037224 */ /* 0x002fe200078e02ff */
[----:B------:R-:W-:-:S04]  /*0840*/  SHF.R.U32.HI R15, RZ, 0x1, R15 ;  /* 0x00000001ff0f7819 */ /* 0x000fc8000001160f */
[----:B------:R-:W-:Y:S02]  /*0850*/  IADD3 R2, P0, PT, R2, R3, RZ ;  /* 0x0000000302027210 */ /* 0x000fe40007f1e0ff */
[----:B0-----:R-:W-:Y:S02]  /*0860*/  SHF.R.U32.HI R0, RZ, 0x2, R12 ;  /* 0x00000002ff007819 */ /* 0x001fe4000001160c */
[----:B------:R-:W-:Y:S02]  /*0870*/  LOP3.LUT R12, R12, 0x3, RZ, 0xc0, !PT ;  /* 0x000000030c0c7812 */ /* 0x000fe400078ec0ff */
[----:B------:R-:W-:Y:S02]  /*0880*/  LEA.HI.X.SX32 R17, R3, RZ, 0x1, P0 ;  /* 0x000000ff03117211 */ /* 0x000fe400000f0eff */
        /* <DEDUP_REMOVED lines=11> */
.L_x_21:
        /* <DEDUP_REMOVED lines=12> */
.L_x_30:


//--------------------- .text._Z25V1_row_wmma_matmul_kernelPfS_S_iii --------------------------
	.section	.text._Z25V1_row_wmma_matmul_kernelPfS_S_iii,"ax",@progbits
	.align	128
        .global         _Z25V1_row_wmma_matmul_kernelPfS_S_iii
        .type           _Z25V1_row_wmma_matmul_kernelPfS_S_iii,@function
        .size           _Z25V1_row_wmma_matmul_kernelPfS_S_iii,(.L_x_31 - _Z25V1_row_wmma_matmul_kernelPfS_S_iii)
        .other          _Z25V1_row_wmma_matmul_kernelPfS_S_iii,@"STO_CUDA_ENTRY STV_DEFAULT"
_Z25V1_row_wmma_matmul_kernelPfS_S_iii:
.text._Z25V1_row_wmma_matmul_kernelPfS_S_iii:
        /* <DEDUP_REMOVED lines=18> */
[----:B--2---:R-:W-:-:S03]  /*0120*/  LEA R26, R7, R2, 0x5 ;  /* 0x00000002071a7211 */ /* 0x004fc600078e28ff */
[----:B----4-:R-:W-:Y:S01]  /*0130*/  IMAD R24, R5, 0x40, R0 ;  /* 0x0000004005187824 */ /* 0x010fe200078e0200 */
[----:B---3--:R-:W-:Y:S06]  /*0140*/  BRA.U !UP0, `(.L_x_22) ;  /* 0x0000000d08607547 */ /* 0x008fec000b800000 */
[----:B------:R-:W-:Y:S02]  /*0150*/  UISETP.GE.U32.AND UP1, UPT, UR14, 0x19, UPT ;  /* 0x000000190e00788c */ /* 0x000fe4000bf26070 */
[----:B------:R-:W-:Y:S01]  /*0160*/  IMAD R25, R26, UR14, RZ ;  /* 0x0000000e1a197c24 */ /* 0x000fe2000f8e02ff */
[----:B------:R-:W-:Y:S01]  /*0170*/  UIADD3 UR4, UPT, UPT, UR14, 0x7, URZ ;  /* 0x000000070e047890 */ /* 0x000fe2000fffe0ff */
[----:B------:R-:W-:Y:S01]  /*0180*/  MOV R11, RZ ;  /* 0x000000ff000b7202 */ /* 0x000fe20000000f00 */
[----:B------:R-:W-:Y:S02]  /*0190*/  UIADD3 UR5, UPT, UPT, UR14, 0x7, URZ ;  /* 0x000000070e057890 */ /* 0x000fe4000fffe0ff */
[----:B------:R-:W-:Y:S01]  /*01a0*/  USHF.R.U32.HI UR4, URZ, 0x3, UR4 ;  /* 0x00000003ff047899 */ /* 0x000fe20008011604 */
[----:B------:R-:W-:Y:S01]  /*01b0*/  SHF.R.S32.HI R0, RZ, 0x1f, R25 ;  /* 0x0000001fff007819 */ /* 0x000fe20000011419 */
[----:B------:R-:W-:Y:S02]  /*01c0*/  USHF.R.U32.HI UR5, URZ, 0x3, UR5 ;  /* 0x00000003ff057899 */ /* 0x000fe40008011605 */
[----:B------:R-:W-:-:S03]  /*01d0*/  ULOP3.LUT UR7, UR4, 0x3, URZ, 0xc0, !UPT ;  /* 0x0000000304077892 */ /* 0x000fc6000f8ec0ff */
[----:B------:R-:W-:Y:S01]  /*01e0*/  UMOV UR4, URZ ;  /* 0x000000ff00047c82 */ /* 0x000fe20008000000 */
[----:B------:R-:W-:Y:S01]  /*01f0*/  UISETP.NE.AND UP0, UPT, UR7, URZ, UPT ;  /* 0x000000ff0700728c */ /* 0x000fe2000bf05270 */
[----:B------:R-:W-:Y:S10]  /*0200*/  BRA.U !UP1, `(.L_x_23) ;  /* 0x0000000909447547 */ /* 0x000ff4000b800000 */
[----:B------:R-:W0:Y:S01]  /*0210*/  S2R R3, SR_LANEID ;  /* 0x0000000000037919 */ /* 0x000e220000000000 */
[----:B------:R-:W1:Y:S01]  /*0220*/  LDCU UR15, c[0x0][0x3a0] ;  /* 0x00007400ff0f77ac */ /* 0x000e620008000800 */
[----:B------:R-:W-:Y:S02]  /*0230*/  CS2R R10, SRZ ;  /* 0x00000000000a7805 */ /* 0x000fe4000001ff00 */
[----:B------:R-:W-:Y:S02]  /*0240*/  CS2R R8, SRZ ;  /* 0x0000000000087805 */ /* 0x000fe4000001ff00 */
[----:B------:R-:W-:Y:S01]  /*0250*/  CS2R R14, SRZ ;  /* 0x00000000000e7805 */ /* 0x000fe2000001ff00 */
[----:B------:R-:W-:Y:S01]  /*0260*/  ULOP3.LUT UR4, UR5, 0xffffffc, URZ, 0xc0, !UPT ;  /* 0x0ffffffc05047892 */ /* 0x000fe2000f8ec0ff */
[----:B------:R-:W-:Y:S01]  /*0270*/  CS2R R12, SRZ ;  /* 0x00000000000c7805 */ /* 0x000fe2000001ff00 */
[----:B------:R-:W2:Y:S02]  /*0280*/  LDCU.128 UR16, c[0x0][0x380] ;  /* 0x00007000ff1077ac */ /* 0x000ea40008000c00 */
[----:B------:R-:W-:Y:S01]  /*0290*/  UIADD3 UR8, UPT, UPT, -UR4, URZ, URZ ;  /* 0x000000ff04087290 */ /* 0x000fe2000fffe1ff */
[----:B------:R-:W-:Y:S01]  /*02a0*/  UMOV UR5, URZ ;  /* 0x000000ff00057c82 */ /* 0x000fe20008000000 */
[----:B------:R-:W-:Y:S01]  /*02b0*/  UMOV UR6, URZ ;  /* 0x000000ff00067c82 */ /* 0x000fe20008000000 */
[----:B-1----:R-:W-:-:S02]  /*02c0*/  UIMAD UR9, UR15, 0x18, URZ ;  /* 0x000000180f0978a4 */ /* 0x002fc4000f8e02ff */
[----:B------:R-:W-:Y:S02]  /*02d0*/  USHF.L.U32 UR10, UR15, 0x4, URZ ;  /* 0x000000040f0a7899 */ /* 0x000fe400080006ff */
[----:B------:R-:W-:Y:S01]  /*02e0*/  USHF.L.U32 UR11, UR15, 0x3, URZ ;  /* 0x000000030f0b7899 */ /* 0x000fe200080006ff */
[----:B0-----:R-:W-:Y:S02]  /*02f0*/  LOP3.LUT R4, R3, 0x3, RZ, 0xc0, !PT ;  /* 0x0000000303047812 */ /* 0x001fe400078ec0ff */
        /* <DEDUP_REMOVED lines=11> */
.L_x_24:
[----:B------:R-:W-:Y:S01]  /*03b0*/  IMAD.U32 R7, RZ, RZ, UR6 ;  /* 0x00000006ff077e24 */ /* 0x000fe2000f8e00ff */
[----:B------:R-:W-:Y:S02]  /*03c0*/  IADD3 R18, P0, PT, R25, UR5, RZ ;  /* 0x0000000519127c10 */ /* 0x000fe4000ff1e0ff */
[----:B------:R-:W-:Y:S02]  /*03d0*/  IADD3 R6, P1, PT, R24, UR6, RZ ;  /* 0x0000000618067c10 */ /* 0x000fe4000ff3e0ff */
[----:B------:R-:W-:Y:S02]  /*03e0*/  IADD3.X R19, PT, PT, RZ, R0, RZ, P0, !PT ;  /* 0x00000000ff137210 */ /* 0x000fe400007fe4ff */
[----:B------:R-:W-:Y:S02]  /*03f0*/  LEA.HI.X.SX32 R7, R7, RZ, 0x1, P1 ;  /* 0x000000ff07077211 */ /* 0x000fe400008f0eff */
[----:B------:R-:W-:Y:S02]  /*0400*/  LEA R30, P0, R18, UR16, 0x2 ;  /* 0x00000010121e7c11 */ /* 0x000fe4000f8010ff */
[----:B------:R-:W-:-:S02]  /*0410*/  LEA R28, P1, R6, UR18, 0x2 ;  /* 0x00000012061c7c11 */ /* 0x000fc4000f8210ff */
[----:B------:R-:W-:Y:S02]  /*0420*/  LEA.HI.X R31, R18, UR17, R19, 0x2, P0 ;  /* 0x00000011121f7c11 */ /* 0x000fe400080f1413 */
[----:B------:R-:W-:Y:S01]  /*0430*/  LEA.HI.X R29, R6, UR19, R7, 0x2, P1 ;  /* 0x00000013061d7c11 */ /* 0x000fe200088f1407 */
[----:B------:R-:W-:-:S04]  /*0440*/  IMAD.WIDE R18, R23, 0x4, R30 ;  /* 0x0000000417127825 */ /* 0x000fc800078e021e */
[----:B------:R-:W-:Y:S02]  /*0450*/  IMAD.WIDE R20, R2, 0x4, R28 ;  /* 0x0000000402147825 */ /* 0x000fe400078e021c */
[----:B------:R-:W2:Y:S02]  /*0460*/  LD.E R18, desc[UR12][R18.64] ;  /* 0x0000000c12127980 */ /* 0x000ea4000c101900 */
[----:B------:R-:W-:Y:S02]  /*0470*/  IMAD.WIDE R34, R22, 0x4, R30 ;  /* 0x0000000416227825 */ /* 0x000fe400078e021e */
[----:B------:R-:W2:Y:S02]  /*0480*/  LD.E R21, desc[UR12][R20.64] ;  /* 0x0000000c14157980 */ /* 0x000ea4000c101900 */
[----:B------:R-:W-:Y:S02]  /*0490*/  IMAD.WIDE R32, R4, 0x4, R28 ;  /* 0x0000000404207825 */ /* 0x000fe400078e021c */
[----:B------:R0:W2:Y:S02]  /*04a0*/  LD.E R19, desc[UR12][R34.64] ;  /* 0x0000000c22137980 */ /* 0x0000a4000c101900 */
[----:B------:R-:W-:-:S02]  /*04b0*/  IMAD.WIDE R6, R17, 0x4, R30 ;  /* 0x0000000411067825 */ /* 0x000fc400078e021e */
[----:B------:R1:W3:Y:S02]  /*04c0*/  LD.E R32, desc[UR12][R32.64] ;  /* 0x0000000c20207980 */ /* 0x0002e4000c101900 */
[----:B------:R-:W-:Y:S02]  /*04d0*/  IMAD.WIDE R36, R3, 0x4, R28 ;  /* 0x0000000403247825 */ /* 0x000fe400078e021c */
[----:B------:R-:W4:Y:S02]  /*04e0*/  LD.E R6, desc[UR12][R6.64] ;  /* 0x0000000c06067980 */ /* 0x000f24000c101900 */
[----:B0-----:R-:W-:Y:S02]  /*04f0*/  IMAD.WIDE R34, R16, 0x4, R30 ;  /* 0x0000000410227825 */ /* 0x001fe400078e021e */
[----:B------:R-:W4:Y:S04]  /*0500*/  LD.E R20, desc[UR12][R36.64] ;  /* 0x0000000c24147980 */ /* 0x000f28000c101900 */
[----:B------:R0:W4:Y:S01]  /*0510*/  LD.E R7, desc[UR12][R34.64] ;  /* 0x0000000c22077980 */ /* 0x000122000c101900 */
[----:B------:R-:W-:-:S05]  /*0520*/  IMAD.WIDE R28, R5, 0x4, R28 ;  /* 0x00000004051c7825 */ /* 0x000fca00078e021c */
[----:B------:R5:W5:Y:S01]  /*0530*/  LD.E R27, desc[UR12][R28.64] ;  /* 0x0000000c1c1b7980 */ /* 0x000b62000c101900 */
[----:B-1----:R-:W-:Y:S01]  /*0540*/  IMAD.U32 R33, RZ, RZ, UR11 ;  /* 0x0000000bff217e24 */ /* 0x002fe2000f8e00ff */
[----:B--2---:R-:W-:Y:S01]  /*0550*/  HMMA.1684.F32.TF32 R12, R18, R21, R12 ;  /* 0x00000015120c723c */ /* 0x004fe2000008500c */
[----:B------:R-:W-:-:S07]  /*0560*/  IADD3 R21, P0, PT, R24, UR11, RZ ;  /* 0x0000000b18157c10 */ /* 0x000fce000ff1e0ff */
[----:B---3--:R-:W-:Y:S01]  /*0570*/  HMMA.1684.F32.TF32 R8, R18, R32, R8 ;  /* 0x000000201208723c */ /* 0x008fe20000085008 */
[----:B------:R-:W-:Y:S02]  /*0580*/  LEA.HI.X.SX32 R18, R33, RZ, 0x1, P0 ;  /* 0x000000ff21127211 */ /* 0x000fe400000f0eff */
[C---:B------:R-:W-:Y:S02]  /*0590*/  LEA R32, P1, R21.reuse, UR18, 0x2 ;  /* 0x0000001215207c11 */ /* 0x040fe4000f8210ff */
[----:B0-----:R-:W-:Y:S02]  /*05a0*/  IADD3 R34, P0, PT, R30, 0x20, RZ ;  /* 0x000000201e227810 */ /* 0x001fe40007f1e0ff */
[----:B------:R-:W-:Y:S02]  /*05b0*/  LEA.HI.X R33, R21, UR19, R18, 0x2, P1 ;  /* 0x0000001315217c11 */ /* 0x000fe400088f1412 */
[----:B------:R-:W-:-:S03]  /*05c0*/  IADD3.X R35, PT, PT, RZ, R31, RZ, P0, !PT ;  /* 0x0000001fff237210 */ /* 0x000fc600007fe4ff */
[----:B----4-:R-:W-:Y:S01]  /*05d0*/  HMMA.1684.F32.TF32 R12, R6, R20, R12 ;  /* 0x00000014060c723c */ /* 0x010fe2000008500c */
[----:B-----5:R-:W-:-:S04]  /*05e0*/  IMAD.WIDE R28, R2, 0x4, R32 ;  /* 0x00000004021c7825 */ /* 0x020fc800078e0220 */
[--C-:B------:R-:W-:Y:S02]  /*05f0*/  IMAD.WIDE R20, R23, 0x4, R34.reuse ;  /* 0x0000000417147825 */ /* 0x100fe400078e0222 */
[----:B------:R-:W2:Y:S02]  /*0600*/  LD.E R29, desc[UR12][R28.64] ;  /* 0x0000000c1c1d7980 */ /* 0x000ea4000c101900 */
[----:B------:R-:W-:Y:S02]  /*0610*/  IMAD.WIDE R18, R22, 0x4, R34 ;  /* 0x0000000416127825 */ /* 0x000fe400078e0222 */
[----:B------:R-:W2:Y:S02]  /*0620*/  LD.E R20, desc[UR12][R20.64] ;  /* 0x0000000c14147980 */ /* 0x000ea4000c101900 */
[----:B------:R-:W-:-:S05]  /*0630*/  IMAD.WIDE R36, R4, 0x4, R32 ;  /* 0x0000000404247825 */ /* 0x000fca00078e0220 */
[----:B------:R0:W3:Y:S04]  /*0640*/  LD.E R28, desc[UR12][R36.64] ;  /* 0x0000000c241c7980 */ /* 0x0000e8000c101900 */
[----:B------:R-:W2:Y:S01]  /*0650*/  LD.E R21, desc[UR12][R18.64] ;  /* 0x0000000c12157980 */ /* 0x000ea2000c101900 */
[----:B------:R-:W-:Y:S01]  /*0660*/  HMMA.1684.F32.TF32 R8, R6, R27, R8 ;  /* 0x0000001b0608723c */ /* 0x000fe20000085008 */
[----:B------:R-:W-:-:S04]  /*0670*/  IMAD.WIDE R6, R17, 0x4, R34 ;  /* 0x0000000411067825 */ /* 0x000fc800078e0222 */
[----:B0-----:R-:W-:Y:S01]  /*0680*/  IMAD.WIDE R36, R16, 0x4, R34 ;  /* 0x0000000410247825 */ /* 0x001fe200078e0222 */
[----:B------:R0:W4:Y:S04]  /*0690*/  LD.E R18, desc[UR12][R6.64] ;  /* 0x0000000c06127980 */ /* 0x000128000c101900 */
[----:B------:R-:W4:Y:S01]  /*06a0*/  LD.E R19, desc[UR12][R36.64] ;  /* 0x0000000c24137980 */ /* 0x000f22000c101900 */
[----:B0-----:R-:W-:-:S05]  /*06b0*/  IMAD.WIDE R6, R3, 0x4, R32 ;  /* 0x0000000403067825 */ /* 0x001fca00078e0220 */
[----:B------:R0:W4:Y:S01]  /*06c0*/  LD.E R27, desc[UR12][R6.64] ;  /* 0x0000000c061b7980 */ /* 0x000122000c101900 */
[----:B------:R-:W-:Y:S01]  /*06d0*/  IADD3 R34, P0, PT, R30, 0x40, RZ ;  /* 0x000000401e227810 */ /* 0x000fe20007f1e0ff */
[----:B------:R-:W-:-:S04]  /*06e0*/  IMAD.WIDE R32, R5, 0x4, R32 ;  /* 0x0000000405207825 */ /* 0x000fc800078e0220 */
[----:B------:R-:W-:Y:S02]  /*06f0*/  IMAD.X R35, RZ, RZ, R31, P0 ;  /* 0x000000ffff237224 */ /* 0x000fe400000e061f */
[----:B0-----:R-:W-:-:S06]  /*0700*/  IMAD.WIDE R6, R23, 0x4, R34 ;  /* 0x0000000417067825 */ /* 0x001fcc00078e0222 */
[----:B------:R-:W5:Y:S01]  /*0710*/  LD.E R6, desc[UR12][R6.64] ;  /* 0x0000000c06067980 */ /* 0x000f62000c101900 */
[----:B--2---:R-:W-:Y:S01]  /*0720*/  HMMA.1684.F32.TF32 R12, R20, R29, R12 ;  /* 0x0000001d140c723c */ /* 0x004fe2000008500c */
[----:B------:R-:W-:-:S07]  /*0730*/  MOV R29, UR10 ;  /* 0x0000000a001d7c02 */ /* 0x000fce0008000f00 */
[----:B---3--:R-:W-:Y:S01]  /*0740*/  HMMA.1684.F32.TF32 R8, R20, R28, R8 ;  /* 0x0000001c1408723c */ /* 0x008fe20000085008 */
[----:B------:R-:W-:Y:S01]  /*0750*/  IADD3 R20, P1, PT, R24, UR10, RZ ;  /* 0x0000000a18147c10 */ /* 0x000fe2000ff3e0ff */
[----:B------:R0:W2:Y:S03]  /*0760*/  LD.E R21, desc[UR12][R32.64] ;  /* 0x0000000c20157980 */ /* 0x0000a6000c101900 */
[----:B------:R-:W-:Y:S02]  /*0770*/  LEA.HI.X.SX32 R29, R29, RZ, 0x1, P1 ;  /* 0x000000ff1d1d7211 */ /* 0x000fe400008f0eff */
[----:B------:R-:W-:-:S04]  /*0780*/  LEA R28, P0, R20, UR18, 0x2 ;  /* 0x00000012141c7c11 */ /* 0x000fc8000f8010ff */
[----:B------:R-:W-:Y:S01]  /*0790*/  LEA.HI.X R29, R20, UR19, R29, 0x2, P0 ;  /* 0x00000013141d7c11 */ /* 0x000fe200080f141d */
[----:B0-----:R-:W-:-:S04]  /*07a0*/  IMAD.WIDE R32, R22, 0x4, R34 ;  /* 0x0000000416207825 */ /* 0x001fc800078e0222 */
[--C-:B------:R-:W-:Y:S01]  /*07b0*/  IMAD.WIDE R36, R2, 0x4, R28.reuse ;  /* 0x0000000402247825 */ /* 0x100fe200078e021c */
[----:B------:R-:W5:Y:S04]  /*07c0*/  LD.E R7, desc[UR12][R32.64] ;  /* 0x0000000c20077980 */ /* 0x000f68000c101900 */
[----:B------:R0:W5:Y:S01]  /*07d0*/  LD.E R20, desc[UR12][R36.64] ;  /* 0x0000000c24147980 */ /* 0x000162000c101900 */
[----:B----4-:R-:W-:Y:S01]  /*07e0*/  HMMA.1684.F32.TF32 R12, R18, R27, R12 ;  /* 0x0000001b120c723c */ /* 0x010fe2000008500c */
[----:B0-----:R-:W-:-:S05]  /*07f0*/  IMAD.WIDE R36, R4, 0x4, R28 ;  /* 0x0000000404247825 */ /* 0x001fca00078e021c */
[----:B------:R0:W3:Y:S01]  /*0800*/  LD.E R27, desc[UR12][R36.64] ;  /* 0x0000000c241b7980 */ /* 0x0000e2000c101900 */
[----:B------:R-:W-:-:S04]  /*0810*/  IMAD.WIDE R32, R3, 0x4, R28 ;  /* 0x0000000403207825 */ /* 0x000fc800078e021c */
[----:B------:R-:W-:Y:S02]  /*0820*/  IMAD.WIDE R28, R5, 0x4, R28 ;  /* 0x00000004051c7825 */ /* 0x000fe400078e021c */
[----:B------:R-:W4:Y:S04]  /*0830*/  LD.E R32, desc[UR12][R32.64] ;  /* 0x0000000c20207980 */ /* 0x000f28000c101900 */
[----:B------:R-:W4:Y:S01]  /*0840*/  LD.E R29, desc[UR12][R28.64] ;  /* 0x0000000c1c1d7980 */ /* 0x000f22000c101900 */
[----:B--2---:R-:W-:Y:S01]  /*0850*/  HMMA.1684.F32.TF32 R8, R18, R21, R8 ;  /* 0x000000151208723c */ /* 0x004fe20000085008 */
[----:B------:R-:W-:Y:S02]  /*0860*/  IADD3 R18, P0, PT, R24, UR9, RZ ;  /* 0x0000000918127c10 */ /* 0x000fe4000ff1e0ff */
[----:B------:R-:W-:-:S04]  /*0870*/  MOV R19, UR9 ;  /* 0x0000000900137c02 */ /* 0x000fc80008000f00 */
[----:B------:R-:W-:Y:S02]  /*0880*/  LEA.HI.X.SX32 R19, R19, RZ, 0x1, P0 ;  /* 0x000000ff13137211 */ /* 0x000fe400000f0eff */
[----:B0-----:R-:W-:Y:S01]  /*0890*/  LEA R36, P0, R18, UR18, 0x2 ;  /* 0x0000001212247c11 */ /* 0x001fe2000f8010ff */
[----:B-----5:R-:W-:Y:S01]  /*08a0*/  HMMA.1684.F32.TF32 R12, R6, R20, R12 ;  /* 0x00000014060c723c */ /* 0x020fe2000008500c */
[----:B------:R-:W-:-:S04]  /*08b0*/  IMAD.WIDE R20, R17, 0x4, R34 ;  /* 0x0000000411147825 */ /* 0x000fc800078e0222 */
[----:B------:R-:W-:Y:S01]  /*08c0*/  IMAD.WIDE R34, R16, 0x4, R34 ;  /* 0x0000000410227825 */ /* 0x000fe200078e0222 */
[----:B------:R-:W-:Y:S01]  /*08d0*/  LEA.HI.X R37, R18, UR19, R19, 0x2, P0 ;  /* 0x0000001312257c11 */ /* 0x000fe200080f1413 */
[----:B------:R-:W4:Y:S04]  /*08e0*/  LD.E R20, desc[UR12][R20.64] ;  /* 0x0000000c14147980 */ /* 0x000f28000c101900 */
[----:B------:R0:W4:Y:S01]  /*08f0*/  LD.E R21, desc[UR12][R34.64] ;  /* 0x0000000c22157980 */ /* 0x000122000c101900 */
[----:B---3--:R-:W-:Y:S01]  /*0900*/  HMMA.1684.F32.TF32 R8, R6, R27, R8 ;  /* 0x0000001b0608723c */ /* 0x008fe20000085008 */
[----:B------:R-:W-:Y:S01]  /*0910*/  IMAD.WIDE R6, R2, 0x4, R36 ;  /* 0x0000000402067825 */ /* 0x000fe200078e0224 */
[----:B0-----:R-:W-:-:S04]  /*0920*/  IADD3 R34, P0, PT, R30, 0x60, RZ ;  /* 0x000000601e227810 */ /* 0x001fc80007f1e0ff */
[----:B------:R-:W-:Y:S02]  /*0930*/  IADD3.X R35, PT, PT, RZ, R31, RZ, P0, !PT ;  /* 0x0000001fff237210 */ /* 0x000fe400007fe4ff */
[----:B------:R0:W2:Y:S01]  /*0940*/  LD.E R31, desc[UR12][R6.64] ;  /* 0x0000000c061f7980 */ /* 0x0000a2000c101900 */
[----:B------:R-:W-:-:S06]  /*0950*/  IMAD.WIDE R18, R23, 0x4, R34 ;  /* 0x0000000417127825 */ /* 0x000fcc00078e0222 */
[----:B------:R-:W2:Y:S01]  /*0960*/  LD.E R18, desc[UR12][R18.64] ;  /* 0x0000000c12127980 */ /* 0x000ea2000c101900 */
[----:B0-----:R-:W-:-:S05]  /*0970*/  IMAD.WIDE R6, R22, 0x4, R34 ;  /* 0x0000000416067825 */ /* 0x001fca00078e0222 */
[----:B------:R0:W2:Y:S02]  /*0980*/  LD.E R19, desc[UR12][R6.64] ;  /* 0x0000000c06137980 */ /* 0x0000a4000c101900 */
[----:B0-----:R-:W-:-:S05]  /*0990*/  IMAD.WIDE R6, R4, 0x4, R36 ;  /* 0x0000000404067825 */ /* 0x001fca00078e0224 */
[----:B------:R0:W3:Y:S02]  /*09a0*/  LD.E R30, desc[UR12][R6.64] ;  /* 0x0000000c061e7980 */ /* 0x0000e4000c101900 */
[----:B0-----:R-:W-:-:S04]  /*09b0*/  IMAD.WIDE R6, R3, 0x4, R36 ;  /* 0x0000000403067825 */ /* 0x001fc800078e0224 */
[----:B------:R-:W-:Y:S01]  /*09c0*/  IMAD.WIDE R36, R5, 0x4, R36 ;  /* 0x0000000405247825 */ /* 0x000fe200078e0224 */
[----:B------:R-:W5:Y:S04]  /*09d0*/  LD.E R28, desc[UR12][R6.64] ;  /* 0x0000000c061c7980 */ /* 0x000f68000c101900 */
[----:B------:R0:W5:Y:S02]  /*09e0*/  LD.E R27, desc[UR12][R36.64] ;  /* 0x0000000c241b7980 */ /* 0x000164000c101900 */
[----:B0-----:R-:W-:-:S04]  /*09f0*/  IMAD.WIDE R36, R17, 0x4, R34 ;  /* 0x0000000411247825 */ /* 0x001fc800078e0222 */
[----:B------:R-:W-:Y:S01]  /*0a00*/  IMAD.WIDE R34, R16, 0x4, R34 ;  /* 0x0000000410227825 */ /* 0x000fe200078e0222 */
[----:B------:R-:W5:Y:S04]  /*0a10*/  LD.E R6, desc[UR12][R36.64] ;  /* 0x0000000c24067980 */ /* 0x000f68000c101900 */
[----:B------:R-:W5:Y:S01]  /*0a20*/  LD.E R7, desc[UR12][R34.64] ;  /* 0x0000000c22077980 */ /* 0x000f62000c101900 */
[----:B------:R-:W-:-:S04]  /*0a30*/  UIADD3 UR8, UPT, UPT, UR8, 0x4, URZ ;  /* 0x0000000408087890 */ /* 0x000fc8000fffe0ff */
[----:B------:R-:W-:Y:S02]  /*0a40*/  UISETP.NE.AND UP1, UPT, UR8, URZ, UPT ;  /* 0x000000ff0800728c */ /* 0x000fe4000bf25270 */
[----:B------:R-:W-:Y:S02]  /*0a50*/  ULEA UR10, UR15, UR10, 0x5 ;  /* 0x0000000a0f0a7291 */ /* 0x000fe4000f8e28ff */
[----:B------:R-:W-:Y:S02]  /*0a60*/  ULEA UR11, UR15, UR11, 0x5 ;  /* 0x0000000b0f0b7291 */ /* 0x000fe4000f8e28ff */
[----:B------:R-:W-:Y:S02]  /*0a70*/  ULEA UR6, UR15, UR6, 0x5 ;  /* 0x000000060f067291 */ /* 0x000fe4000f8e28ff */
[----:B------:R-:W-:Y:S02]  /*0a80*/  UIADD3 UR5, UPT, UPT, UR5, 0x20, URZ ;  /* 0x0000002005057890 */ /* 0x000fe4000fffe0ff */
[----:B------:R-:W-:Y:S01]  /*0a90*/  ULEA UR9, UR15, UR9, 0x5 ;  /* 0x000000090f097291 */ /* 0x000fe2000f8e28ff */
[C---:B----4-:R-:W-:Y:S08]  /*0aa0*/  HMMA.1684.F32.TF32 R12, R20.reuse, R32, R12 ;  /* 0x00000020140c723c */ /* 0x050ff0000008500c */
[----:B------:R-:W-:-:S12]  /*0ab0*/  HMMA.1684.F32.TF32 R8, R20, R29, R8 ;  /* 0x0000001d1408723c */ /* 0x000fd80000085008 */
[C---:B--2---:R-:W-:Y:S08]  /*0ac0*/  HMMA.1684.F32.TF32 R12, R18.reuse, R31, R12 ;  /* 0x0000001f120c723c */ /* 0x044ff0000008500c */
[----:B---3--:R-:W-:-:S12]  /*0ad0*/  HMMA.1684.F32.TF32 R8, R18, R30, R8 ;  /* 0x0000001e1208723c */ /* 0x008fd80000085008 */
[C---:B-----5:R-:W-:Y:S08]  /*0ae0*/  HMMA.1684.F32.TF32 R12, R6.reuse, R28, R12 ;  /* 0x0000001c060c723c */ /* 0x060ff0000008500c */
[----:B------:R-:W-:Y:S01]  /*0af0*/  HMMA.1684.F32.TF32 R8, R6, R27, R8 ;  /* 0x0000001b0608723c */ /* 0x000fe20000085008 */
[----:B------:R-:W-:-:S04]  /*0b00*/  NOP ;  /* 0x0000000000007918 */ /* 0x000fc80000000000 */
[----:B------:R-:W-:-:S15]  /*0b10*/  BRA.U UP1, `(.L_x_24) ;  /* 0xfffffff901247547 */ /* 0x000fde000b83ffff */
.L_x_23:
[----:B------:R-:W-:Y:S05]  /*0b20*/  BRA.U !UP0, `(.L_x_22) ;  /* 0x0000000108e87547 */ /* 0x000fea000b800000 */
[----:B------:R-:W0:Y:S01]  /*0b30*/  S2R R2, SR_LANEID ;  /* 0x0000000000027919 */ /* 0x000e220000000000 */
[----:B------:R-:W1:Y:S01]  /*0b40*/  LDCU.64 UR8, c[0x0][0x380] ;  /* 0x00007000ff0877ac */ /* 0x000e620008000a00 */
[C---:B------:R-:W-:Y:S01]  /*0b50*/  SHF.L.U64.HI R17, R25.reuse, 0x2, R0 ;  /* 0x0000000219117819 */ /* 0x040fe20000010200 */
[----:B------:R-:W-:Y:S01]  /*0b60*/  IMAD.SHL.U32 R16, R25, 0x4, RZ ;  /* 0x0000000419107824 */ /* 0x000fe200078e00ff */
[----:B------:R-:W-:Y:S01]  /*0b70*/  MOV R3, UR4 ;  /* 0x0000000400037c02 */ /* 0x000fe20008000f00 */
[----:B------:R-:W2:Y:S04]  /*0b80*/  LDCU UR6, c[0x0][0x3a0] ;  /* 0x00007400ff0677ac */ /* 0x000ea80008000800 */
[----:B------:R-:W-:Y:S01]  /*0b90*/  IMAD.WIDE.U32 R16, R3, 0x20, R16 ;  /* 0x0000002003107825 */ /* 0x000fe200078e0010 */
[----:B------:R-:W-:Y:S01]  /*0ba0*/  UIADD3 UR5, UPT, UPT, -UR7, URZ, URZ ;  /* 0x000000ff07057290 */ /* 0x000fe2000fffe1ff */
[----:B------:R-:W3:Y:S01]  /*0bb0*/  LDCU.64 UR10, c[0x0][0x388] ;  /* 0x00007100ff0a77ac */ /* 0x000ee20008000a00 */
[----:B-1----:R-:W-:Y:S01]  /*0bc0*/  IADD3 R18, P0, PT, R16, UR8, RZ ;  /* 0x0000000810127c10 */ /* 0x002fe2000ff1e0ff */
[----:B--2---:R-:W-:-:S04]  /*0bd0*/  UIMAD UR4, UR4, UR6, URZ ;  /* 0x00000006040472a4 */ /* 0x004fc8000f8e02ff */
[----:B------:R-:W-:Y:S01]  /*0be0*/  USHF.L.U32 UR4, UR4, 0x3, URZ ;  /* 0x0000000304047899 */ /* 0x000fe200080006ff */
[----:B0-----:R-:W-:Y:S02]  /*0bf0*/  SHF.R.U32.HI R25, RZ, 0x2, R2 ;  /* 0x00000002ff197819 */ /* 0x001fe40000011602 */
[----:B------:R-:W-:-:S03]  /*0c00*/  LOP3.LUT R2, R2, 0x3, RZ, 0xc0, !PT ;  /* 0x0000000302027812 */ /* 0x000fc600078ec0ff */
[C---:B------:R-:W-:Y:S01]  /*0c10*/  VIADD R19, R25.reuse, 0x8 ;  /* 0x0000000819137836 */ /* 0x040fe20000000000 */
[C---:B------:R-:W-:Y:S01]  /*0c20*/  IADD3 R4, PT, PT, R2.reuse, 0x4, RZ ;  /* 0x0000000402047810 */ /* 0x040fe20007ffe0ff */
[C---:B------:R-:W-:Y:S02]  /*0c30*/  IMAD R5, R25.reuse, UR14, R2 ;  /* 0x0000000e19057c24 */ /* 0x040fe4000f8e0202 */
[--C-:B------:R-:W-:Y:S02]  /*0c40*/  IMAD R6, R2, UR6, R25.reuse ;  /* 0x0000000602067c24 */ /* 0x100fe4000f8e0219 */
[----:B------:R-:W-:Y:S02]  /*0c50*/  IMAD R7, R25, UR14, R4 ;  /* 0x0000000e19077c24 */ /* 0x000fe4000f8e0204 */
[----:B------:R-:W-:Y:S02]  /*0c60*/  IMAD R25, R4, UR6, R25 ;  /* 0x0000000604197c24 */ /* 0x000fe4000f8e0219 */
[----:B------:R-:W-:-:S02]  /*0c70*/  IMAD R0, R19, UR14, R2 ;  /* 0x0000000e13007c24 */ /* 0x000fc4000f8e0202 */
[----:B------:R-:W-:Y:S02]  /*0c80*/  IMAD R3, R19, UR14, R4 ;  /* 0x0000000e13037c24 */ /* 0x000fe4000f8e0204 */
[--C-:B------:R-:W-:Y:S02]  /*0c90*/  IMAD R2, R2, UR6, R19.reuse ;  /* 0x0000000602027c24 */ /* 0x100fe4000f8e0213 */
[----:B------:R-:W-:Y:S01]  /*0ca0*/  IMAD R4, R4, UR6, R19 ;  /* 0x0000000604047c24 */ /* 0x000fe2000f8e0213 */
[----:B---3--:R-:W-:-:S07]  /*0cb0*/  IADD3.X R19, PT, PT, R17, UR9, RZ, P0, !PT ;  /* 0x0000000911137c10 */ /* 0x008fce00087fe4ff */
.L_x_25:
[----:B------:R-:W-:Y:S02]  /*0cc0*/  IADD3 R16, P0, PT, R24, UR4, RZ ;  /* 0x0000000418107c10 */ /* 0x000fe4000ff1e0ff */
[----:B------:R-:W-:-:S04]  /*0cd0*/  MOV R17, UR4 ;  /* 0x0000000400117c02 */ /* 0x000fc80008000f00 */
[----:B------:R-:W-:Y:S02]  /*0ce0*/  LEA.HI.X.SX32 R17, R17, RZ, 0x1, P0 ;  /* 0x000000ff11117211 */ /* 0x000fe400000f0eff */
[----:B------:R-:W-:-:S04]  /*0cf0*/  LEA R28, P0, R16, UR10, 0x2 ;  /* 0x0000000a101c7c11 */ /* 0x000fc8000f8010ff */
[----:B------:R-:W-:Y:S01]  /*0d00*/  LEA.HI.X R29, R16, UR11, R17, 0x2, P0 ;  /* 0x0000000b101d7c11 */ /* 0x000fe200080f1411 */
[----:B------:R-:W-:Y:S01]  /*0d10*/  IMAD.MOV.U32 R17, RZ, RZ, R19 ;  /* 0x000000ffff117224 */ /* 0x000fe200078e0013 */
[----:B------:R-:W-:Y:S01]  /*0d20*/  MOV R16, R18 ;  /* 0x0000001200107202 */ /* 0x000fe20000000f00 */
[----:B------:R-:W-:-:S04]  /*0d30*/  IMAD.WIDE R30, R6, 0x4, R28 ;  /* 0x00000004061e7825 */ /* 0x000fc800078e021c */
[--C-:B------:R-:W-:Y:S01]  /*0d40*/  IMAD.WIDE R20, R5, 0x4, R16.reuse ;  /* 0x0000000405147825 */ /* 0x100fe200078e0210 */
[----:B------:R0:W2:Y:S03]  /*0d50*/  LD.E R33, desc[UR12][R30.64] ;  /* 0x0000000c1e217980 */ /* 0x0000a6000c101900 */
[----:B------:R-:W-:Y:S02]  /*0d60*/  IMAD.WIDE R22, R0, 0x4, R16 ;  /* 0x0000000400167825 */ /* 0x000fe400078e0210 */
[----:B------:R-:W2:Y:S02]  /*0d70*/  LD.E R20, desc[UR12][R20.64] ;  /* 0x0000000c14147980 */ /* 0x000ea4000c101900 */
[----:B------:R-:W-:-:S05]  /*0d80*/  IMAD.WIDE R36, R2, 0x4, R28 ;  /* 0x0000000402247825 */ /* 0x000fca00078e021c */
[----:B------:R-:W3:Y:S04]  /*0d90*/  LD.E R32, desc[UR12][R36.64] ;  /* 0x0000000c24207980 */ /* 0x000ee8000c101900 */
[----:B------:R1:W2:Y:S01]  /*0da0*/  LD.E R21, desc[UR12][R22.64] ;  /* 0x0000000c16157980 */ /* 0x0002a2000c101900 */
[----:B------:R-:W-:-:S04]  /*0db0*/  IMAD.WIDE R34, R25, 0x4, R28 ;  /* 0x0000000419227825 */ /* 0x000fc800078e021c */
[----:B------:R-:W-:Y:S01]  /*0dc0*/  IMAD.WIDE R28, R4, 0x4, R28 ;  /* 0x00000004041c7825 */ /* 0x000fe200078e021c */
[----:B------:R-:W4:Y:S03]  /*0dd0*/  LD.E R27, desc[UR12][R34.64] ;  /* 0x0000000c221b7980 */ /* 0x000f26000c101900 */
[--C-:B0-----:R-:W-:Y:S02]  /*0de0*/  IMAD.WIDE R30, R7, 0x4, R16.reuse ;  /* 0x00000004071e7825 */ /* 0x101fe400078e0210 */
[----:B------:R-:W5:Y:S02]  /*0df0*/  LD.E R28, desc[UR12][R28.64] ;  /* 0x0000000c1c1c7980 */ /* 0x000f64000c101900 */
[----:B-1----:R-:W-:Y:S02]  /*0e00*/  IMAD.WIDE R22, R3, 0x4, R16 ;  /* 0x0000000403167825 */ /* 0x002fe400078e0210 */
[----:B------:R-:W4:Y:S04]  /*0e10*/  LD.E R18, desc[UR12][R30.64] ;  /* 0x0000000c1e127980 */ /* 0x000f28000c101900 */
[----:B------:R-:W4:Y:S01]  /*0e20*/  LD.E R19, desc[UR12][R22.64] ;  /* 0x0000000c16137980 */ /* 0x000f22000c101900 */
[----:B------:R-:W-:-:S04]  /*0e30*/  UIADD3 UR5, UPT, UPT, UR5, 0x1, URZ ;  /* 0x0000000105057890 */ /* 0x000fc8000fffe0ff */
[----:B------:R-:W-:Y:S02]  /*0e40*/  UISETP.NE.AND UP0, UPT, UR5, URZ, UPT ;  /* 0x000000ff0500728c */ /* 0x000fe4000bf05270 */
[----:B------:R-:W-:Y:S01]  /*0e50*/  ULEA UR4, UR6, UR4, 0x3 ;  /* 0x0000000406047291 */ /* 0x000fe2000f8e18ff */
[C---:B--2---:R-:W-:Y:S08]  /*0e60*/  HMMA.1684.F32.TF32 R12, R20.reuse, R33, R12 ;  /* 0x00000021140c723c */ /* 0x044ff0000008500c */
[----:B---3--:R-:W-:-:S12]  /*0e70*/  HMMA.1684.F32.TF32 R8, R20, R32, R8 ;  /* 0x000000201408723c */ /* 0x008fd80000085008 */
[C---:B----4-:R-:W-:Y:S08]  /*0e80*/  HMMA.1684.F32.TF32 R12, R18.reuse, R27, R12 ;  /* 0x0000001b120c723c */ /* 0x050ff0000008500c */
[----:B-----5:R-:W-:Y:S01]  /*0e90*/  HMMA.1684.F32.TF32 R8, R18, R28, R8 ;  /* 0x0000001c1208723c */ /* 0x020fe20000085008 */
[----:B------:R-:W-:-:S04]  /*0ea0*/  IADD3 R18, P0, PT, R16, 0x20, RZ ;  /* 0x0000002010127810 */ /* 0x000fc80007f1e0ff */
[----:B------:R-:W-:Y:S01]  /*0eb0*/  IADD3.X R19, PT, PT, RZ, R17, RZ, P0, !PT ;  /* 0x00000011ff137210 */ /* 0x000fe200007fe4ff */
[----:B------:R-:W-:-:S14]  /*0ec0*/  BRA.U UP0, `(.L_x_25) ;  /* 0xfffffffd007c7547 */ /* 0x000fdc000b83ffff */
.L_x_22:
[----:B------:R-:W0:Y:S01]  /*0ed0*/  S2R R2, SR_LANEID ;  /* 0x0000000000027919 */ /* 0x000e220000000000 */
[----:B------:R-:W1:Y:S01]  /*0ee0*/  LDC R7, c[0x0][0x3a0] ;  /* 0x0000e800ff077b82 */ /* 0x000e620000000800 */
[----:B------:R-:W2:Y:S01]  /*0ef0*/  LDCU.64 UR4, c[0x0][0x390] ;  /* 0x00007200ff0477ac */ /* 0x000ea20008000a00 */
[----:B------:R-:W-:Y:S01]  /*0f00*/  MOV R3, RZ ;  /* 0x000000ff00037202 */ /* 0x000fe20000000f00 */
[----:B-1----:R-:W-:Y:S01]  /*0f10*/  IMAD R5, R26, R7, RZ ;  /* 0x000000071a057224 */ /* 0x002fe200078e02ff */
[----:B------:R-:W-:-:S04]  /*0f20*/  SHF.R.U32.HI R7, RZ, 0x1, R7 ;  /* 0x00000001ff077819 */ /* 0x000fc80000011607 */
[----:B------:R-:W-:Y:S02]  /*0f30*/  IADD3 R17, P0, PT, R24, R5, RZ ;  /* 0x0000000518117210 */ /* 0x000fe40007f1e0ff */
[----:B0-----:R-:W-:Y:S02]  /*0f40*/  SHF.R.U32.HI R0, RZ, 0x2, R2 ;  /* 0x00000002ff007819 */ /* 0x001fe40000011602 */
[----:B------:R-:W-:-:S05]  /*0f50*/  LOP3.LUT R2, R2, 0x3, RZ, 0xc0, !PT ;  /* 0x0000000302027812 */ /* 0x000fca00078ec0ff */
[----:B------:R-:W-:Y:S01]  /*0f60*/  IMAD.WIDE.U32 R2, R0, R7, R2 ;  /* 0x0000000700027225 */ /* 0x000fe200078e0002 */
[----:B------:R-:W-:Y:S02]  /*0f70*/  LEA.HI.X.SX32 R0, R5, RZ, 0x1, P0 ;  /* 0x000000ff05007211 */ /* 0x000fe400000f0eff */
        /* <DEDUP_REMOVED lines=10> */
.L_x_26:
        /* <DEDUP_REMOVED lines=14> */
.L_x_31:


//--------------------- .nv.shared._Z21V5_wmmashareRowMatmulPfS_S_iii --------------------------
	.section	.nv.shared._Z21V5_wmmashareRowMatmulPfS_S_iii,"aw",@nobits
	.sectionflags	@""
	.align	4
.nv.shared._Z21V5_wmmashareRowMatmulPfS_S_iii:
	.zero		9216


//--------------------- .nv.shared.reserved.0     --------------------------
	.section	.nv.shared.reserved.0,"aw",@nobits
	.weak		__nv_reservedSMEM_offset_0_alias
	.size		__nv_reservedSMEM_offset_0_alias, 0, 64
	.other		__nv_reservedSMEM_offset_0_alias,@"STO_CUDA_RESERVED_SHARED STV_DEFAULT"
__nv_reservedSMEM_offset_0_alias:
	.zero		0
	.zero		64


//--------------------- .nv.shared._Z32V2_row_wmma_matmul_kernel_sharedPfS_S_iii --------------------------
	.section	.nv.shared._Z32V2_row_wmma_matmul_kernel_sharedPfS_S_iii,"aw",@nobits
	.sectionflags	@""
	.align	4
.nv.shared._Z32V2_row_wmma_matmul_kernel_sharedPfS_S_iii:
	.zero		9216


//--------------------- .nv.constant0._Z21V5_wmmashareRowMatmulPfS_S_iii --------------------------
	.section	.nv.constant0._Z21V5_wmmashareRowMatmulPfS_S_iii,"a",@progbits
	.sectionflags	@""
	.align	4
.nv.constant0._Z21V5_wmmashareRowMatmulPfS_S_iii:
	.zero		932


//--------------------- .nv.constant0._Z16V4_wmmaRowMatmulPfS_S_iii --------------------------
	.section	.nv.constant0._Z16V4_wmmaRowMatmulPfS_S_iii,"a",@progbits
	.sectionflags	@""
	.align	4
.nv.constant0._Z16V4_wmmaRowMatmulPfS_S_iii:
	.zero		932


//--------------------- .nv.constant0._Z17V3_row_wmma_kerV2PfS_S_iii --------------------------
	.section	.nv.constant0._Z17V3_row_wmma_kerV2PfS_S_iii,"a",@progbits
	.sectionflags	@""
	.align	4
.nv.constant0._Z17V3_row_wmma_kerV2PfS_S_iii:
	.zero		932


//--------------------- .nv.constant0._Z32V2_row_wmma_matmul_kernel_sharedPfS_S_iii --------------------------
	.section	.nv.constant0._Z32V2_row_wmma_matmul_kernel_sharedPfS_S_iii,"a",@progbits
	.sectionflags	@""
	.align	4
.nv.constant0._Z32V2_row_wmma_matmul_kernel_sharedPfS_S_iii:
	.zero		932


//--------------------- .nv.constant0._Z25V1_row_wmma_matmul_kernelPfS_S_iii --------------------------
	.section	.nv.constant0._Z25V1_row_wmma_matmul_kernelPfS_S_iii,"a",@progbits
	.sectionflags	@""
	.align	4
.nv.constant0._Z25V1_row_wmma_matmul_kernelPfS_S_iii:
	.zero		932


//--------------------- SYMBOLS --------------------------

	.type		.nv.reservedSmem.offset0,@object
	.size		.nv.reservedSmem.offset0,0x4
	.type		.nv.reservedSmem.cap,@object
	.size		.nv.reservedSmem.cap,0x4
